	.target	sm_100a

	.elftype	@"ET_EXEC"


//--------------------- .note.nv.tkinfo           --------------------------
	.section	.note.nv.tkinfo,"",@"SHT_NOTE"
	.sectionflags	@"SHF_NOTE_NV_TKINFO"
	.tkinfo
        /*0018*/ 	.word	0x00000002
        /*0030*/ 	.string	""
        /*0030*/ 	.string	"ptxas"
        /*0030*/ 	.string	"Cuda compilation tools, release 13.0, V13.0.88"
        /*0030*/ 	.string	"Build cuda_13.0.r13.0/compiler.36424714_0"
        /*0030*/ 	.string	"-arch sm_100a -m 64 "



//--------------------- .note.nv.cuinfo           --------------------------
	.section	.note.nv.cuinfo,"",@"SHT_NOTE"
	.sectionflags	@"SHF_NOTE_NV_CUINFO"
        /*0018*/ 	.short	0x0002
        /*001a*/ 	.short	0x0064
        /*001c*/ 	.short	0x0082
	.zero		2


//--------------------- .nv.info                  --------------------------
	.section	.nv.info,"",@"SHT_CUDA_INFO"
	.align	4


	//----- nvinfo : EIATTR_REGCOUNT
	.align		4
        /*0000*/ 	.byte	0x04, 0x2f
        /*0002*/ 	.short	(.L_12 - .L_11)
	.align		4
.L_11:
        /*0004*/ 	.word	index@(_ZN7cutlass13device_kernelIN5flash19enable_sm80_to_sm89INS1_16FlashAttnFwdSm80INS1_25CollectiveMainloopFwdSm80ILi4ELi1ELb0EN4cute5tupleIJNS5_1CILi128EEENS7_ILi80EEENS7_ILi64EEEEEELi64ENS_6half_tEfNS_4arch4Sm80ELb1ELb0ELb1ELb1ELb0ELb1ELb1ELb1EEENS1_21CollectiveEpilogueFwdINS6_IJS8_SA_S9_EEENS6_IJNS7_ILi1EEESI_SI_EEESC_SE_Li128ELb1ELb1ELb1ELb0EEENS1_36VarlenDynamicPersistentTileSchedulerILi128ELi80ELi128ELi128ELb1ELb1ELb0ELb1ELb1ELb1EEEEEEEEEvNT_6ParamsE)
        /*0008*/ 	.word	0x00000004


	//----- nvinfo : EIATTR_FRAME_SIZE
	.align		4
.L_12:
        /*000c*/ 	.byte	0x04, 0x11
        /*000e*/ 	.short	(.L_14 - .L_13)
	.align		4
.L_13:
        /*0010*/ 	.word	index@(_ZN7cutlass13device_kernelIN5flash19enable_sm80_to_sm89INS1_16FlashAttnFwdSm80INS1_25CollectiveMainloopFwdSm80ILi4ELi1ELb0EN4cute5tupleIJNS5_1CILi128EEENS7_ILi80EEENS7_ILi64EEEEEELi64ENS_6half_tEfNS_4arch4Sm80ELb1ELb0ELb1ELb1ELb0ELb1ELb1ELb1EEENS1_21CollectiveEpilogueFwdINS6_IJS8_SA_S9_EEENS6_IJNS7_ILi1EEESI_SI_EEESC_SE_Li128ELb1ELb1ELb1ELb0EEENS1_36VarlenDynamicPersistentTileSchedulerILi128ELi80ELi128ELi128ELb1ELb1ELb0ELb1ELb1ELb1EEEEEEEEEvNT_6ParamsE)
        /*0014*/ 	.word	0x00000000


	//----- nvinfo : EIATTR_REGCOUNT
	.align		4
.L_14:
        /*0018*/ 	.byte	0x04, 0x2f
        /*001a*/ 	.short	(.L_16 - .L_15)
	.align		4
.L_15:
        /*001c*/ 	.word	index@(_ZN7cutlass13device_kernelIN5flash19enable_sm80_to_sm89INS1_16FlashAttnFwdSm80INS1_25CollectiveMainloopFwdSm80ILi4ELi1ELb0EN4cute5tupleIJNS5_1CILi128EEENS7_ILi80EEENS7_ILi64EEEEEELi64ENS_6half_tEfNS_4arch4Sm80ELb1ELb0ELb1ELb1ELb0ELb0ELb1ELb1EEENS1_21CollectiveEpilogueFwdINS6_IJS8_SA_S9_EEENS6_IJNS7_ILi1EEESI_SI_EEESC_SE_Li128ELb1ELb1ELb1ELb0EEENS1_36VarlenDynamicPersistentTileSchedulerILi128ELi80ELi128ELi128ELb1ELb1ELb0ELb1ELb1ELb1EEEEEEEEEvNT_6ParamsE)
        /*0020*/ 	.word	0x00000004


	//----- nvinfo : EIATTR_FRAME_SIZE
	.align		4
.L_16:
        /*0024*/ 	.byte	0x04, 0x11
        /*0026*/ 	.short	(.L_18 - .L_17)
	.align		4
.L_17:
        /*0028*/ 	.word	index@(_ZN7cutlass13device_kernelIN5flash19enable_sm80_to_sm89INS1_16FlashAttnFwdSm80INS1_25CollectiveMainloopFwdSm80ILi4ELi1ELb0EN4cute5tupleIJNS5_1CILi128EEENS7_ILi80EEENS7_ILi64EEEEEELi64ENS_6half_tEfNS_4arch4Sm80ELb1ELb0ELb1ELb1ELb0ELb0ELb1ELb1EEENS1_21CollectiveEpilogueFwdINS6_IJS8_SA_S9_EEENS6_IJNS7_ILi1EEESI_SI_EEESC_SE_Li128ELb1ELb1ELb1ELb0EEENS1_36VarlenDynamicPersistentTileSchedulerILi128ELi80ELi128ELi128ELb1ELb1ELb0ELb1ELb1ELb1EEEEEEEEEvNT_6ParamsE)
        /*002c*/ 	.word	0x00000000


	//----- nvinfo : EIATTR_REGCOUNT
	.align		4
.L_18:
        /*0030*/ 	.byte	0x04, 0x2f
        /*0032*/ 	.short	(.L_20 - .L_19)
	.align		4
.L_19:
        /*0034*/ 	.word	index@(_ZN7cutlass13device_kernelIN5flash19enable_sm80_to_sm89INS1_16FlashAttnFwdSm80INS1_25CollectiveMainloopFwdSm80ILi4ELi1ELb0EN4cute5tupleIJNS5_1CILi128EEENS7_ILi112EEENS7_ILi64EEEEEELi64ENS_6half_tEfNS_4arch4Sm80ELb1ELb0ELb1ELb0ELb0ELb0ELb1ELb1EEENS1_21CollectiveEpilogueFwdINS6_IJS8_SA_S9_EEENS6_IJNS7_ILi1EEESI_SI_EEESC_SE_Li128ELb0ELb1ELb1ELb0EEENS1_30DynamicPersistentTileSchedulerILi128ELi128ELb1ELb1ELb0EEEEEEEEEvNT_6ParamsE)
        /*0038*/ 	.word	0x00000004


	//----- nvinfo : EIATTR_FRAME_SIZE
	.align		4
.L_20:
        /*003c*/ 	.byte	0x04, 0x11
        /*003e*/ 	.short	(.L_22 - .L_21)
	.align		4
.L_21:
        /*0040*/ 	.word	index@(_ZN7cutlass13device_kernelIN5flash19enable_sm80_to_sm89INS1_16FlashAttnFwdSm80INS1_25CollectiveMainloopFwdSm80ILi4ELi1ELb0EN4cute5tupleIJNS5_1CILi128EEENS7_ILi112EEENS7_ILi64EEEEEELi64ENS_6half_tEfNS_4arch4Sm80ELb1ELb0ELb1ELb0ELb0ELb0ELb1ELb1EEENS1_21CollectiveEpilogueFwdINS6_IJS8_SA_S9_EEENS6_IJNS7_ILi1EEESI_SI_EEESC_SE_Li128ELb0ELb1ELb1ELb0EEENS1_30DynamicPersistentTileSchedulerILi128ELi128ELb1ELb1ELb0EEEEEEEEEvNT_6ParamsE)
        /*0044*/ 	.word	0x00000000


	//----- nvinfo : EIATTR_REGCOUNT
	.align		4
.L_22:
        /*0048*/ 	.byte	0x04, 0x2f
        /*004a*/ 	.short	(.L_24 - .L_23)
	.align		4
.L_23:
        /*004c*/ 	.word	index@(_ZN7cutlass13device_kernelIN5flash19enable_sm80_to_sm89INS1_16FlashAttnFwdSm80INS1_25CollectiveMainloopFwdSm80ILi4ELi1ELb0EN4cute5tupleIJNS5_1CILi128EEENS7_ILi80EEENS7_ILi64EEEEEELi64ENS_6half_tEfNS_4arch4Sm80ELb0ELb1ELb1ELb1ELb0ELb1ELb1ELb1EEENS1_21CollectiveEpilogueFwdINS6_IJS8_SA_S9_EEENS6_IJNS7_ILi1EEESI_SI_EEESC_SE_Li128ELb1ELb1ELb1ELb0EEENS1_36VarlenDynamicPersistentTileSchedulerILi128ELi80ELi128ELi128ELb1ELb1ELb0ELb1ELb0ELb1EEEEEEEEEvNT_6ParamsE)
        /*0050*/ 	.word	0x00000004


	//----- nvinfo : EIATTR_FRAME_SIZE
	.align		4
.L_24:
        /*0054*/ 	.byte	0x04, 0x11
        /*0056*/ 	.short	(.L_26 - .L_25)
	.align		4
.L_25:
        /*0058*/ 	.word	index@(_ZN7cutlass13device_kernelIN5flash19enable_sm80_to_sm89INS1_16FlashAttnFwdSm80INS1_25CollectiveMainloopFwdSm80ILi4ELi1ELb0EN4cute5tupleIJNS5_1CILi128EEENS7_ILi80EEENS7_ILi64EEEEEELi64ENS_6half_tEfNS_4arch4Sm80ELb0ELb1ELb1ELb1ELb0ELb1ELb1ELb1EEENS1_21CollectiveEpilogueFwdINS6_IJS8_SA_S9_EEENS6_IJNS7_ILi1EEESI_SI_EEESC_SE_Li128ELb1ELb1ELb1ELb0EEENS1_36VarlenDynamicPersistentTileSchedulerILi128ELi80ELi128ELi128ELb1ELb1ELb0ELb1ELb0ELb1EEEEEEEEEvNT_6ParamsE)
        /*005c*/ 	.word	0x00000000


	//----- nvinfo : EIATTR_REGCOUNT
	.align		4
.L_26:
        /*0060*/ 	.byte	0x04, 0x2f
        /*0062*/ 	.short	(.L_28 - .L_27)
	.align		4
.L_27:
        /*0064*/ 	.word	index@(_ZN7cutlass13device_kernelIN5flash19enable_sm80_to_sm89INS1_16FlashAttnFwdSm80INS1_25CollectiveMainloopFwdSm80ILi4ELi1ELb0EN4cute5tupleIJNS5_1CILi128EEENS7_ILi80EEENS7_ILi64EEEEEELi64ENS_6half_tEfNS_4arch4Sm80ELb0ELb1ELb1ELb1ELb0ELb0ELb1ELb1EEENS1_21CollectiveEpilogueFwdINS6_IJS8_SA_S9_EEENS6_IJNS7_ILi1EEESI_SI_EEESC_SE_Li128ELb1ELb1ELb1ELb0EEENS1_36VarlenDynamicPersistentTileSchedulerILi128ELi80ELi128ELi128ELb1ELb1ELb0ELb1ELb0ELb1EEEEEEEEEvNT_6ParamsE)
        /*0068*/ 	.word	0x00000004


	//----- nvinfo : EIATTR_FRAME_SIZE
	.align		4
.L_28:
        /*006c*/ 	.byte	0x04, 0x11
        /*006e*/ 	.short	(.L_30 - .L_29)
	.align		4
.L_29:
        /*0070*/ 	.word	index@(_ZN7cutlass13device_kernelIN5flash19enable_sm80_to_sm89INS1_16FlashAttnFwdSm80INS1_25CollectiveMainloopFwdSm80ILi4ELi1ELb0EN4cute5tupleIJNS5_1CILi128EEENS7_ILi80EEENS7_ILi64EEEEEELi64ENS_6half_tEfNS_4arch4Sm80ELb0ELb1ELb1ELb1ELb0ELb0ELb1ELb1EEENS1_21CollectiveEpilogueFwdINS6_IJS8_SA_S9_EEENS6_IJNS7_ILi1EEESI_SI_EEESC_SE_Li128ELb1ELb1ELb1ELb0EEENS1_36VarlenDynamicPersistentTileSchedulerILi128ELi80ELi128ELi128ELb1ELb1ELb0ELb1ELb0ELb1EEEEEEEEEvNT_6ParamsE)
        /*0074*/ 	.word	0x00000000


	//----- nvinfo : EIATTR_REGCOUNT
	.align		4
.L_30:
        /*0078*/ 	.byte	0x04, 0x2f
        /*007a*/ 	.short	(.L_32 - .L_31)
	.align		4
.L_31:
        /*007c*/ 	.word	index@(_ZN7cutlass13device_kernelIN5flash19enable_sm80_to_sm89INS1_16FlashAttnFwdSm80INS1_25CollectiveMainloopFwdSm80ILi4ELi1ELb0EN4cute5tupleIJNS5_1CILi128EEENS7_ILi96EEENS7_ILi64EEEEEELi64ENS_6half_tEfNS_4arch4Sm80ELb0ELb1ELb1ELb0ELb0ELb0ELb1ELb1EEENS1_21CollectiveEpilogueFwdINS6_IJS8_SA_S9_EEENS6_IJNS7_ILi1EEESI_SI_EEESC_SE_Li128ELb0ELb1ELb1ELb0EEENS1_19SingleTileSchedulerILb0ELb1ELb1ELi128EEEEEEEEEvNT_6ParamsE)
        /*0080*/ 	.word	0x00000004


	//----- nvinfo : EIATTR_FRAME_SIZE
	.align		4
.L_32:
        /*0084*/ 	.byte	0x04, 0x11
        /*0086*/ 	.short	(.L_34 - .L_33)
	.align		4
.L_33:
        /*0088*/ 	.word	index@(_ZN7cutlass13device_kernelIN5flash19enable_sm80_to_sm89INS1_16FlashAttnFwdSm80INS1_25CollectiveMainloopFwdSm80ILi4ELi1ELb0EN4cute5tupleIJNS5_1CILi128EEENS7_ILi96EEENS7_ILi64EEEEEELi64ENS_6half_tEfNS_4arch4Sm80ELb0ELb1ELb1ELb0ELb0ELb0ELb1ELb1EEENS1_21CollectiveEpilogueFwdINS6_IJS8_SA_S9_EEENS6_IJNS7_ILi1EEESI_SI_EEESC_SE_Li128ELb0ELb1ELb1ELb0EEENS1_19SingleTileSchedulerILb0ELb1ELb1ELi128EEEEEEEEEvNT_6ParamsE)
        /*008c*/ 	.word	0x00000000


	//----- nvinfo : EIATTR_REGCOUNT
	.align		4
.L_34:
        /*0090*/ 	.byte	0x04, 0x2f
        /*0092*/ 	.short	(.L_36 - .L_35)
	.align		4
.L_35:
        /*0094*/ 	.word	index@(_ZN7cutlass13device_kernelIN5flash19enable_sm80_to_sm89INS1_16FlashAttnFwdSm80INS1_25CollectiveMainloopFwdSm80ILi4ELi1ELb0EN4cute5tupleIJNS5_1CILi128EEENS7_ILi80EEENS7_ILi64EEEEEELi64ENS_6half_tEfNS_4arch4Sm80ELb0ELb0ELb1ELb1ELb0ELb1ELb1ELb1EEENS1_21CollectiveEpilogueFwdINS6_IJS8_SA_S9_EEENS6_IJNS7_ILi1EEESI_SI_EEESC_SE_Li128ELb1ELb1ELb1ELb0EEENS1_36VarlenDynamicPersistentTileSchedulerILi128ELi80ELi128ELi128ELb1ELb1ELb0ELb0ELb1ELb1EEEEEEEEEvNT_6ParamsE)
        /*0098*/ 	.word	0x00000004


	//----- nvinfo : EIATTR_FRAME_SIZE
	.align		4
.L_36:
        /*009c*/ 	.byte	0x04, 0x11
        /*009e*/ 	.short	(.L_38 - .L_37)
	.align		4
.L_37:
        /*00a0*/ 	.word	index@(_ZN7cutlass13device_kernelIN5flash19enable_sm80_to_sm89INS1_16FlashAttnFwdSm80INS1_25CollectiveMainloopFwdSm80ILi4ELi1ELb0EN4cute5tupleIJNS5_1CILi128EEENS7_ILi80EEENS7_ILi64EEEEEELi64ENS_6half_tEfNS_4arch4Sm80ELb0ELb0ELb1ELb1ELb0ELb1ELb1ELb1EEENS1_21CollectiveEpilogueFwdINS6_IJS8_SA_S9_EEENS6_IJNS7_ILi1EEESI_SI_EEESC_SE_Li128ELb1ELb1ELb1ELb0EEENS1_36VarlenDynamicPersistentTileSchedulerILi128ELi80ELi128ELi128ELb1ELb1ELb0ELb0ELb1ELb1EEEEEEEEEvNT_6ParamsE)
        /*00a4*/ 	.word	0x00000000


	//----- nvinfo : EIATTR_REGCOUNT
	.align		4
.L_38:
        /*00a8*/ 	.byte	0x04, 0x2f
        /*00aa*/ 	.short	(.L_40 - .L_39)
	.align		4
.L_39:
        /*00ac*/ 	.word	index@(_ZN7cutlass13device_kernelIN5flash19enable_sm80_to_sm89INS1_16FlashAttnFwdSm80INS1_25CollectiveMainloopFwdSm80ILi4ELi1ELb0EN4cute5tupleIJNS5_1CILi128EEENS7_ILi80EEENS7_ILi64EEEEEELi64ENS_6half_tEfNS_4arch4Sm80ELb0ELb0ELb1ELb1ELb0ELb0ELb1ELb1EEENS1_21CollectiveEpilogueFwdINS6_IJS8_SA_S9_EEENS6_IJNS7_ILi1EEESI_SI_EEESC_SE_Li128ELb1ELb1ELb1ELb0EEENS1_36VarlenDynamicPersistentTileSchedulerILi128ELi80ELi128ELi128ELb1ELb1ELb0ELb0ELb1ELb1EEEEEEEEEvNT_6ParamsE)
        /*00b0*/ 	.word	0x00000004


	//----- nvinfo : EIATTR_FRAME_SIZE
	.align		4
.L_40:
        /*00b4*/ 	.byte	0x04, 0x11
        /*00b6*/ 	.short	(.L_42 - .L_41)
	.align		4
.L_41:
        /*00b8*/ 	.word	index@(_ZN7cutlass13device_kernelIN5flash19enable_sm80_to_sm89INS1_16FlashAttnFwdSm80INS1_25CollectiveMainloopFwdSm80ILi4ELi1ELb0EN4cute5tupleIJNS5_1CILi128EEENS7_ILi80EEENS7_ILi64EEEEEELi64ENS_6half_tEfNS_4arch4Sm80ELb0ELb0ELb1ELb1ELb0ELb0ELb1ELb1EEENS1_21CollectiveEpilogueFwdINS6_IJS8_SA_S9_EEENS6_IJNS7_ILi1EEESI_SI_EEESC_SE_Li128ELb1ELb1ELb1ELb0EEENS1_36VarlenDynamicPersistentTileSchedulerILi128ELi80ELi128ELi128ELb1ELb1ELb0ELb0ELb1ELb1EEEEEEEEEvNT_6ParamsE)
        /*00bc*/ 	.word	0x00000000


	//----- nvinfo : EIATTR_REGCOUNT
	.align		4
.L_42:
        /*00c0*/ 	.byte	0x04, 0x2f
        /*00c2*/ 	.short	(.L_44 - .L_43)
	.align		4
.L_43:
        /*00c4*/ 	.word	index@(_ZN7cutlass13device_kernelIN5flash19enable_sm80_to_sm89INS1_16FlashAttnFwdSm80INS1_25CollectiveMainloopFwdSm80ILi4ELi1ELb0EN4cute5tupleIJNS5_1CILi128EEENS7_ILi112EEENS7_ILi64EEEEEELi64ENS_6half_tEfNS_4arch4Sm80ELb0ELb0ELb1ELb0ELb0ELb0ELb1ELb1EEENS1_21CollectiveEpilogueFwdINS6_IJS8_SA_S9_EEENS6_IJNS7_ILi1EEESI_SI_EEESC_SE_Li128ELb0ELb1ELb1ELb0EEENS1_19SingleTileSchedulerILb0ELb1ELb1ELi128EEEEEEEEEvNT_6ParamsE)
        /*00c8*/ 	.word	0x00000004


	//----- nvinfo : EIATTR_FRAME_SIZE
	.align		4
.L_44:
        /*00cc*/ 	.byte	0x04, 0x11
        /*00ce*/ 	.short	(.L_46 - .L_45)
	.align		4
.L_45:
        /*00d0*/ 	.word	index@(_ZN7cutlass13device_kernelIN5flash19enable_sm80_to_sm89INS1_16FlashAttnFwdSm80INS1_25CollectiveMainloopFwdSm80ILi4ELi1ELb0EN4cute5tupleIJNS5_1CILi128EEENS7_ILi112EEENS7_ILi64EEEEEELi64ENS_6half_tEfNS_4arch4Sm80ELb0ELb0ELb1ELb0ELb0ELb0ELb1ELb1EEENS1_21CollectiveEpilogueFwdINS6_IJS8_SA_S9_EEENS6_IJNS7_ILi1EEESI_SI_EEESC_SE_Li128ELb0ELb1ELb1ELb0EEENS1_19SingleTileSchedulerILb0ELb1ELb1ELi128EEEEEEEEEvNT_6ParamsE)
        /*00d4*/ 	.word	0x00000000


	//----- nvinfo : EIATTR_MIN_STACK_SIZE
	.align		4
.L_46:
        /*00d8*/ 	.byte	0x04, 0x12
        /*00da*/ 	.short	(.L_48 - .L_47)
	.align		4
.L_47:
        /*00dc*/ 	.word	index@(_ZN7cutlass13device_kernelIN5flash19enable_sm80_to_sm89INS1_16FlashAttnFwdSm80INS1_25CollectiveMainloopFwdSm80ILi4ELi1ELb0EN4cute5tupleIJNS5_1CILi128EEENS7_ILi112EEENS7_ILi64EEEEEELi64ENS_6half_tEfNS_4arch4Sm80ELb0ELb0ELb1ELb0ELb0ELb0ELb1ELb1EEENS1_21CollectiveEpilogueFwdINS6_IJS8_SA_S9_EEENS6_IJNS7_ILi1EEESI_SI_EEESC_SE_Li128ELb0ELb1ELb1ELb0EEENS1_19SingleTileSchedulerILb0ELb1ELb1ELi128EEEEEEEEEvNT_6ParamsE)
        /*00e0*/ 	.word	0x00000000


	//----- nvinfo : EIATTR_MIN_STACK_SIZE
	.align		4
.L_48:
        /*00e4*/ 	.byte	0x04, 0x12
        /*00e6*/ 	.short	(.L_50 - .L_49)
	.align		4
.L_49:
        /*00e8*/ 	.word	index@(_ZN7cutlass13device_kernelIN5flash19enable_sm80_to_sm89INS1_16FlashAttnFwdSm80INS1_25CollectiveMainloopFwdSm80ILi4ELi1ELb0EN4cute5tupleIJNS5_1CILi128EEENS7_ILi80EEENS7_ILi64EEEEEELi64ENS_6half_tEfNS_4arch4Sm80ELb0ELb0ELb1ELb1ELb0ELb0ELb1ELb1EEENS1_21CollectiveEpilogueFwdINS6_IJS8_SA_S9_EEENS6_IJNS7_ILi1EEESI_SI_EEESC_SE_Li128ELb1ELb1ELb1ELb0EEENS1_36VarlenDynamicPersistentTileSchedulerILi128ELi80ELi128ELi128ELb1ELb1ELb0ELb0ELb1ELb1EEEEEEEEEvNT_6ParamsE)
        /*00ec*/ 	.word	0x00000000


	//----- nvinfo : EIATTR_MIN_STACK_SIZE
	.align		4
.L_50:
        /*00f0*/ 	.byte	0x04, 0x12
        /*00f2*/ 	.short	(.L_52 - .L_51)
	.align		4
.L_51:
        /*00f4*/ 	.word	index@(_ZN7cutlass13device_kernelIN5flash19enable_sm80_to_sm89INS1_16FlashAttnFwdSm80INS1_25CollectiveMainloopFwdSm80ILi4ELi1ELb0EN4cute5tupleIJNS5_1CILi128EEENS7_ILi80EEENS7_ILi64EEEEEELi64ENS_6half_tEfNS_4arch4Sm80ELb0ELb0ELb1ELb1ELb0ELb1ELb1ELb1EEENS1_21CollectiveEpilogueFwdINS6_IJS8_SA_S9_EEENS6_IJNS7_ILi1EEESI_SI_EEESC_SE_Li128ELb1ELb1ELb1ELb0EEENS1_36VarlenDynamicPersistentTileSchedulerILi128ELi80ELi128ELi128ELb1ELb1ELb0ELb0ELb1ELb1EEEEEEEEEvNT_6ParamsE)
        /*00f8*/ 	.word	0x00000000


	//----- nvinfo : EIATTR_MIN_STACK_SIZE
	.align		4
.L_52:
        /*00fc*/ 	.byte	0x04, 0x12
        /*00fe*/ 	.short	(.L_54 - .L_53)
	.align		4
.L_53:
        /*0100*/ 	.word	index@(_ZN7cutlass13device_kernelIN5flash19enable_sm80_to_sm89INS1_16FlashAttnFwdSm80INS1_25CollectiveMainloopFwdSm80ILi4ELi1ELb0EN4cute5tupleIJNS5_1CILi128EEENS7_ILi96EEENS7_ILi64EEEEEELi64ENS_6half_tEfNS_4arch4Sm80ELb0ELb1ELb1ELb0ELb0ELb0ELb1ELb1EEENS1_21CollectiveEpilogueFwdINS6_IJS8_SA_S9_EEENS6_IJNS7_ILi1EEESI_SI_EEESC_SE_Li128ELb0ELb1ELb1ELb0EEENS1_19SingleTileSchedulerILb0ELb1ELb1ELi128EEEEEEEEEvNT_6ParamsE)
        /*0104*/ 	.word	0x00000000


	//----- nvinfo : EIATTR_MIN_STACK_SIZE
	.align		4
.L_54:
        /*0108*/ 	.byte	0x04, 0x12
        /*010a*/ 	.short	(.L_56 - .L_55)
	.align		4
.L_55:
        /*010c*/ 	.word	index@(_ZN7cutlass13device_kernelIN5flash19enable_sm80_to_sm89INS1_16FlashAttnFwdSm80INS1_25CollectiveMainloopFwdSm80ILi4ELi1ELb0EN4cute5tupleIJNS5_1CILi128EEENS7_ILi80EEENS7_ILi64EEEEEELi64ENS_6half_tEfNS_4arch4Sm80ELb0ELb1ELb1ELb1ELb0ELb0ELb1ELb1EEENS1_21CollectiveEpilogueFwdINS6_IJS8_SA_S9_EEENS6_IJNS7_ILi1EEESI_SI_EEESC_SE_Li128ELb1ELb1ELb1ELb0EEENS1_36VarlenDynamicPersistentTileSchedulerILi128ELi80ELi128ELi128ELb1ELb1ELb0ELb1ELb0ELb1EEEEEEEEEvNT_6ParamsE)
        /*0110*/ 	.word	0x00000000


	//----- nvinfo : EIATTR_MIN_STACK_SIZE
	.align		4
.L_56:
        /*0114*/ 	.byte	0x04, 0x12
        /*0116*/ 	.short	(.L_58 - .L_57)
	.align		4
.L_57:
        /*0118*/ 	.word	index@(_ZN7cutlass13device_kernelIN5flash19enable_sm80_to_sm89INS1_16FlashAttnFwdSm80INS1_25CollectiveMainloopFwdSm80ILi4ELi1ELb0EN4cute5tupleIJNS5_1CILi128EEENS7_ILi80EEENS7_ILi64EEEEEELi64ENS_6half_tEfNS_4arch4Sm80ELb0ELb1ELb1ELb1ELb0ELb1ELb1ELb1EEENS1_21CollectiveEpilogueFwdINS6_IJS8_SA_S9_EEENS6_IJNS7_ILi1EEESI_SI_EEESC_SE_Li128ELb1ELb1ELb1ELb0EEENS1_36VarlenDynamicPersistentTileSchedulerILi128ELi80ELi128ELi128ELb1ELb1ELb0ELb1ELb0ELb1EEEEEEEEEvNT_6ParamsE)
        /*011c*/ 	.word	0x00000000


	//----- nvinfo : EIATTR_MIN_STACK_SIZE
	.align		4
.L_58:
        /*0120*/ 	.byte	0x04, 0x12
        /*0122*/ 	.short	(.L_60 - .L_59)
	.align		4
.L_59:
        /*0124*/ 	.word	index@(_ZN7cutlass13device_kernelIN5flash19enable_sm80_to_sm89INS1_16FlashAttnFwdSm80INS1_25CollectiveMainloopFwdSm80ILi4ELi1ELb0EN4cute5tupleIJNS5_1CILi128EEENS7_ILi112EEENS7_ILi64EEEEEELi64ENS_6half_tEfNS_4arch4Sm80ELb1ELb0ELb1ELb0ELb0ELb0ELb1ELb1EEENS1_21CollectiveEpilogueFwdINS6_IJS8_SA_S9_EEENS6_IJNS7_ILi1EEESI_SI_EEESC_SE_Li128ELb0ELb1ELb1ELb0EEENS1_30DynamicPersistentTileSchedulerILi128ELi128ELb1ELb1ELb0EEEEEEEEEvNT_6ParamsE)
        /*0128*/ 	.word	0x00000000


	//----- nvinfo : EIATTR_MIN_STACK_SIZE
	.align		4
.L_60:
        /*012c*/ 	.byte	0x04, 0x12
        /*012e*/ 	.short	(.L_62 - .L_61)
	.align		4
.L_61:
        /*0130*/ 	.word	index@(_ZN7cutlass13device_kernelIN5flash19enable_sm80_to_sm89INS1_16FlashAttnFwdSm80INS1_25CollectiveMainloopFwdSm80ILi4ELi1ELb0EN4cute5tupleIJNS5_1CILi128EEENS7_ILi80EEENS7_ILi64EEEEEELi64ENS_6half_tEfNS_4arch4Sm80ELb1ELb0ELb1ELb1ELb0ELb0ELb1ELb1EEENS1_21CollectiveEpilogueFwdINS6_IJS8_SA_S9_EEENS6_IJNS7_ILi1EEESI_SI_EEESC_SE_Li128ELb1ELb1ELb1ELb0EEENS1_36VarlenDynamicPersistentTileSchedulerILi128ELi80ELi128ELi128ELb1ELb1ELb0ELb1ELb1ELb1EEEEEEEEEvNT_6ParamsE)
        /*0134*/ 	.word	0x00000000


	//----- nvinfo : EIATTR_MIN_STACK_SIZE
	.align		4
.L_62:
        /*0138*/ 	.byte	0x04, 0x12
        /*013a*/ 	.short	(.L_64 - .L_63)
	.align		4
.L_63:
        /*013c*/ 	.word	index@(_ZN7cutlass13device_kernelIN5flash19enable_sm80_to_sm89INS1_16FlashAttnFwdSm80INS1_25CollectiveMainloopFwdSm80ILi4ELi1ELb0EN4cute5tupleIJNS5_1CILi128EEENS7_ILi80EEENS7_ILi64EEEEEELi64ENS_6half_tEfNS_4arch4Sm80ELb1ELb0ELb1ELb1ELb0ELb1ELb1ELb1EEENS1_21CollectiveEpilogueFwdINS6_IJS8_SA_S9_EEENS6_IJNS7_ILi1EEESI_SI_EEESC_SE_Li128ELb1ELb1ELb1ELb0EEENS1_36VarlenDynamicPersistentTileSchedulerILi128ELi80ELi128ELi128ELb1ELb1ELb0ELb1ELb1ELb1EEEEEEEEEvNT_6ParamsE)
        /*0140*/ 	.word	0x00000000
.L_64:


//--------------------- .nv.compat                --------------------------
	.section	.nv.compat,"",@"SHT_CUDA_COMPAT_INFO"
	.align	4
        /*0000*/ 	.byte	0x02, 0x09, 0x01, 0x00, 0x02, 0x02, 0x01, 0x00, 0x02, 0x05, 0x05, 0x00, 0x03, 0x07, 0x01, 0x01
        /*0010*/ 	.byte	0x02, 0x03, 0x00, 0x00, 0x02, 0x06, 0x01, 0x00, 0x04, 0x0b, 0x08, 0x00, 0x09, 0x00, 0x00, 0x00
        /*0020*/ 	.byte	0x00, 0x00, 0x00, 0x00


//--------------------- .nv.info._ZN7cutlass13device_kernelIN5flash19enable_sm80_to_sm89INS1_16FlashAttnFwdSm80INS1_25CollectiveMainloopFwdSm80ILi4ELi1ELb0EN4cute5tupleIJNS5_1CILi128EEENS7_ILi112EEENS7_ILi64EEEEEELi64ENS_6half_tEfNS_4arch4Sm80ELb0ELb0ELb1ELb0ELb0ELb0ELb1ELb1EEENS1_21CollectiveEpilogueFwdINS6_IJS8_SA_S9_EEENS6_IJNS7_ILi1EEESI_SI_EEESC_SE_Li128ELb0ELb1ELb1ELb0EEENS1_19SingleTileSchedulerILb0ELb1ELb1ELi128EEEEEEEEEvNT_6ParamsE --------------------------
	.section	.nv.info._ZN7cutlass13device_kernelIN5flash19enable_sm80_to_sm89INS1_16FlashAttnFwdSm80INS1_25CollectiveMainloopFwdSm80ILi4ELi1ELb0EN4cute5tupleIJNS5_1CILi128EEENS7_ILi112EEENS7_ILi64EEEEEELi64ENS_6half_tEfNS_4arch4Sm80ELb0ELb0ELb1ELb0ELb0ELb0ELb1ELb1EEENS1_21CollectiveEpilogueFwdINS6_IJS8_SA_S9_EEENS6_IJNS7_ILi1EEESI_SI_EEESC_SE_Li128ELb0ELb1ELb1ELb0EEENS1_19SingleTileSchedulerILb0ELb1ELb1ELi128EEEEEEEEEvNT_6ParamsE,"",@"SHT_CUDA_INFO"
	.sectionflags	@""
	.align	4


	//----- nvinfo : EIATTR_CUDA_API_VERSION
	.align		4
        /*0000*/ 	.byte	0x04, 0x37
        /*0002*/ 	.short	(.L_66 - .L_65)
.L_65:
        /*0004*/ 	.word	0x00000082


	//----- nvinfo : EIATTR_KPARAM_INFO
	.align		4
.L_66:
        /*0008*/ 	.byte	0x04, 0x17
        /*000a*/ 	.short	(.L_68 - .L_67)
.L_67:
        /*000c*/ 	.word	0x00000000
        /*0010*/ 	.short	0x0000
        /*0012*/ 	.short	0x0000
        /*0014*/ 	.byte	0x00, 0xf0, 0x61, 0x10


	//----- nvinfo : EIATTR_SPARSE_MMA_MASK
	.align		4
.L_68:
        /*0018*/ 	.byte	0x03, 0x50
        /*001a*/ 	.short	0x0000


	//----- nvinfo : EIATTR_MAXREG_COUNT
	.align		4
        /*001c*/ 	.byte	0x03, 0x1b
        /*001e*/ 	.short	0x00ff


	//----- nvinfo : EIATTR_MERCURY_ISA_VERSION
	.align		4
        /*0020*/ 	.byte	0x03, 0x5f
        /*0022*/ 	.short	0x0101


	//----- nvinfo : EIATTR_VRC_CTA_INIT_COUNT
	.align		4
        /*0024*/ 	.byte	0x02, 0x4a
	.zero		1
	.zero		1


	//----- nvinfo : EIATTR_EXIT_INSTR_OFFSETS
	.align		4
        /*0028*/ 	.byte	0x04, 0x1c
        /*002a*/ 	.short	(.L_70 - .L_69)


	//   ....[0]....
.L_69:
        /*002c*/ 	.word	0x00000010


	//----- nvinfo : EIATTR_MAX_THREADS
	.align		4
.L_70:
        /*0030*/ 	.byte	0x04, 0x05
        /*0032*/ 	.short	(.L_72 - .L_71)
.L_71:
        /*0034*/ 	.word	0x00000080
        /*0038*/ 	.word	0x00000001
        /*003c*/ 	.word	0x00000001


	//----- nvinfo : EIATTR_CBANK_PARAM_SIZE
	.align		4
.L_72:
        /*0040*/ 	.byte	0x03, 0x19
        /*0042*/ 	.short	0x0418


	//----- nvinfo : EIATTR_PARAM_CBANK
	.align		4
        /*0044*/ 	.byte	0x04, 0x0a
        /*0046*/ 	.short	(.L_74 - .L_73)
	.align		4
.L_73:
        /*0048*/ 	.word	index@(.nv.constant0._ZN7cutlass13device_kernelIN5flash19enable_sm80_to_sm89INS1_16FlashAttnFwdSm80INS1_25CollectiveMainloopFwdSm80ILi4ELi1ELb0EN4cute5tupleIJNS5_1CILi128EEENS7_ILi112EEENS7_ILi64EEEEEELi64ENS_6half_tEfNS_4arch4Sm80ELb0ELb0ELb1ELb0ELb0ELb0ELb1ELb1EEENS1_21CollectiveEpilogueFwdINS6_IJS8_SA_S9_EEENS6_IJNS7_ILi1EEESI_SI_EEESC_SE_Li128ELb0ELb1ELb1ELb0EEENS1_19SingleTileSchedulerILb0ELb1ELb1ELi128EEEEEEEEEvNT_6ParamsE)
        /*004c*/ 	.short	0x0380
        /*004e*/ 	.short	0x0418


	//----- nvinfo : EIATTR_SW_WAR
	.align		4
.L_74:
        /*0050*/ 	.byte	0x04, 0x36
        /*0052*/ 	.short	(.L_76 - .L_75)
.L_75:
        /*0054*/ 	.word	0x00000008
.L_76:


//--------------------- .nv.info._ZN7cutlass13device_kernelIN5flash19enable_sm80_to_sm89INS1_16FlashAttnFwdSm80INS1_25CollectiveMainloopFwdSm80ILi4ELi1ELb0EN4cute5tupleIJNS5_1CILi128EEENS7_ILi80EEENS7_ILi64EEEEEELi64ENS_6half_tEfNS_4arch4Sm80ELb0ELb0ELb1ELb1ELb0ELb0ELb1ELb1EEENS1_21CollectiveEpilogueFwdINS6_IJS8_SA_S9_EEENS6_IJNS7_ILi1EEESI_SI_EEESC_SE_Li128ELb1ELb1ELb1ELb0EEENS1_36VarlenDynamicPersistentTileSchedulerILi128ELi80ELi128ELi128ELb1ELb1ELb0ELb0ELb1ELb1EEEEEEEEEvNT_6ParamsE --------------------------
	.section	.nv.info._ZN7cutlass13device_kernelIN5flash19enable_sm80_to_sm89INS1_16FlashAttnFwdSm80INS1_25CollectiveMainloopFwdSm80ILi4ELi1ELb0EN4cute5tupleIJNS5_1CILi128EEENS7_ILi80EEENS7_ILi64EEEEEELi64ENS_6half_tEfNS_4arch4Sm80ELb0ELb0ELb1ELb1ELb0ELb0ELb1ELb1EEENS1_21CollectiveEpilogueFwdINS6_IJS8_SA_S9_EEENS6_IJNS7_ILi1EEESI_SI_EEESC_SE_Li128ELb1ELb1ELb1ELb0EEENS1_36VarlenDynamicPersistentTileSchedulerILi128ELi80ELi128ELi128ELb1ELb1ELb0ELb0ELb1ELb1EEEEEEEEEvNT_6ParamsE,"",@"SHT_CUDA_INFO"
	.sectionflags	@""
	.align	4


	//----- nvinfo : EIATTR_CUDA_API_VERSION
	.align		4
        /*0000*/ 	.byte	0x04, 0x37
        /*0002*/ 	.short	(.L_78 - .L_77)
.L_77:
        /*0004*/ 	.word	0x00000082


	//----- nvinfo : EIATTR_KPARAM_INFO
	.align		4
.L_78:
        /*0008*/ 	.byte	0x04, 0x17
        /*000a*/ 	.short	(.L_80 - .L_79)
.L_79:
        /*000c*/ 	.word	0x00000000
        /*0010*/ 	.short	0x0000
        /*0012*/ 	.short	0x0000
        /*0014*/ 	.byte	0x00, 0xf0, 0xe1, 0x10


	//----- nvinfo : EIATTR_SPARSE_MMA_MASK
	.align		4
.L_80:
        /*0018*/ 	.byte	0x03, 0x50
        /*001a*/ 	.short	0x0000


	//----- nvinfo : EIATTR_MAXREG_COUNT
	.align		4
        /*001c*/ 	.byte	0x03, 0x1b
        /*001e*/ 	.short	0x00ff


	//----- nvinfo : EIATTR_MERCURY_ISA_VERSION
	.align		4
        /*0020*/ 	.byte	0x03, 0x5f
        /*0022*/ 	.short	0x0101


	//----- nvinfo : EIATTR_VRC_CTA_INIT_COUNT
	.align		4
        /*0024*/ 	.byte	0x02, 0x4a
	.zero		1
	.zero		1


	//----- nvinfo : EIATTR_EXIT_INSTR_OFFSETS
	.align		4
        /*0028*/ 	.byte	0x04, 0x1c
        /*002a*/ 	.short	(.L_82 - .L_81)


	//   ....[0]....
.L_81:
        /*002c*/ 	.word	0x00000010


	//----- nvinfo : EIATTR_MAX_THREADS
	.align		4
.L_82:
        /*0030*/ 	.byte	0x04, 0x05
        /*0032*/ 	.short	(.L_84 - .L_83)
.L_83:
        /*0034*/ 	.word	0x00000080
        /*0038*/ 	.word	0x00000001
        /*003c*/ 	.word	0x00000001


	//----- nvinfo : EIATTR_CBANK_PARAM_SIZE
	.align		4
.L_84:
        /*0040*/ 	.byte	0x03, 0x19
        /*0042*/ 	.short	0x0438


	//----- nvinfo : EIATTR_PARAM_CBANK
	.align		4
        /*0044*/ 	.byte	0x04, 0x0a
        /*0046*/ 	.short	(.L_86 - .L_85)
	.align		4
.L_85:
        /*0048*/ 	.word	index@(.nv.constant0._ZN7cutlass13device_kernelIN5flash19enable_sm80_to_sm89INS1_16FlashAttnFwdSm80INS1_25CollectiveMainloopFwdSm80ILi4ELi1ELb0EN4cute5tupleIJNS5_1CILi128EEENS7_ILi80EEENS7_ILi64EEEEEELi64ENS_6half_tEfNS_4arch4Sm80ELb0ELb0ELb1ELb1ELb0ELb0ELb1ELb1EEENS1_21CollectiveEpilogueFwdINS6_IJS8_SA_S9_EEENS6_IJNS7_ILi1EEESI_SI_EEESC_SE_Li128ELb1ELb1ELb1ELb0EEENS1_36VarlenDynamicPersistentTileSchedulerILi128ELi80ELi128ELi128ELb1ELb1ELb0ELb0ELb1ELb1EEEEEEEEEvNT_6ParamsE)
        /*004c*/ 	.short	0x0380
        /*004e*/ 	.short	0x0438


	//----- nvinfo : EIATTR_SW_WAR
	.align		4
.L_86:
        /*0050*/ 	.byte	0x04, 0x36
        /*0052*/ 	.short	(.L_88 - .L_87)
.L_87:
        /*0054*/ 	.word	0x00000008
.L_88:


//--------------------- .nv.info._ZN7cutlass13device_kernelIN5flash19enable_sm80_to_sm89INS1_16FlashAttnFwdSm80INS1_25CollectiveMainloopFwdSm80ILi4ELi1ELb0EN4cute5tupleIJNS5_1CILi128EEENS7_ILi80EEENS7_ILi64EEEEEELi64ENS_6half_tEfNS_4arch4Sm80ELb0ELb0ELb1ELb1ELb0ELb1ELb1ELb1EEENS1_21CollectiveEpilogueFwdINS6_IJS8_SA_S9_EEENS6_IJNS7_ILi1EEESI_SI_EEESC_SE_Li128ELb1ELb1ELb1ELb0EEENS1_36VarlenDynamicPersistentTileSchedulerILi128ELi80ELi128ELi128ELb1ELb1ELb0ELb0ELb1ELb1EEEEEEEEEvNT_6ParamsE --------------------------
	.section	.nv.info._ZN7cutlass13device_kernelIN5flash19enable_sm80_to_sm89INS1_16FlashAttnFwdSm80INS1_25CollectiveMainloopFwdSm80ILi4ELi1ELb0EN4cute5tupleIJNS5_1CILi128EEENS7_ILi80EEENS7_ILi64EEEEEELi64ENS_6half_tEfNS_4arch4Sm80ELb0ELb0ELb1ELb1ELb0ELb1ELb1ELb1EEENS1_21CollectiveEpilogueFwdINS6_IJS8_SA_S9_EEENS6_IJNS7_ILi1EEESI_SI_EEESC_SE_Li128ELb1ELb1ELb1ELb0EEENS1_36VarlenDynamicPersistentTileSchedulerILi128ELi80ELi128ELi128ELb1ELb1ELb0ELb0ELb1ELb1EEEEEEEEEvNT_6ParamsE,"",@"SHT_CUDA_INFO"
	.sectionflags	@""
	.align	4


	//----- nvinfo : EIATTR_CUDA_API_VERSION
	.align		4
        /*0000*/ 	.byte	0x04, 0x37
        /*0002*/ 	.short	(.L_90 - .L_89)
.L_89:
        /*0004*/ 	.word	0x00000082


	//----- nvinfo : EIATTR_KPARAM_INFO
	.align		4
.L_90:
        /*0008*/ 	.byte	0x04, 0x17
        /*000a*/ 	.short	(.L_92 - .L_91)
.L_91:
        /*000c*/ 	.word	0x00000000
        /*0010*/ 	.short	0x0000
        /*0012*/ 	.short	0x0000
        /*0014*/ 	.byte	0x00, 0xf0, 0xe1, 0x10


	//----- nvinfo : EIATTR_SPARSE_MMA_MASK
	.align		4
.L_92:
        /*0018*/ 	.byte	0x03, 0x50
        /*001a*/ 	.short	0x0000


	//----- nvinfo : EIATTR_MAXREG_COUNT
	.align		4
        /*001c*/ 	.byte	0x03, 0x1b
        /*001e*/ 	.short	0x00ff


	//----- nvinfo : EIATTR_MERCURY_ISA_VERSION
	.align		4
        /*0020*/ 	.byte	0x03, 0x5f
        /*0022*/ 	.short	0x0101


	//----- nvinfo : EIATTR_VRC_CTA_INIT_COUNT
	.align		4
        /*0024*/ 	.byte	0x02, 0x4a
	.zero		1
	.zero		1


	//----- nvinfo : EIATTR_EXIT_INSTR_OFFSETS
	.align		4
        /*0028*/ 	.byte	0x04, 0x1c
        /*002a*/ 	.short	(.L_94 - .L_93)


	//   ....[0]....
.L_93:
        /*002c*/ 	.word	0x00000010


	//----- nvinfo : EIATTR_MAX_THREADS
	.align		4
.L_94:
        /*0030*/ 	.byte	0x04, 0x05
        /*0032*/ 	.short	(.L_96 - .L_95)
.L_95:
        /*0034*/ 	.word	0x00000080
        /*0038*/ 	.word	0x00000001
        /*003c*/ 	.word	0x00000001


	//----- nvinfo : EIATTR_CBANK_PARAM_SIZE
	.align		4
.L_96:
        /*0040*/ 	.byte	0x03, 0x19
        /*0042*/ 	.short	0x0438


	//----- nvinfo : EIATTR_PARAM_CBANK
	.align		4
        /*0044*/ 	.byte	0x04, 0x0a
        /*0046*/ 	.short	(.L_98 - .L_97)
	.align		4
.L_97:
        /*0048*/ 	.word	index@(.nv.constant0._ZN7cutlass13device_kernelIN5flash19enable_sm80_to_sm89INS1_16FlashAttnFwdSm80INS1_25CollectiveMainloopFwdSm80ILi4ELi1ELb0EN4cute5tupleIJNS5_1CILi128EEENS7_ILi80EEENS7_ILi64EEEEEELi64ENS_6half_tEfNS_4arch4Sm80ELb0ELb0ELb1ELb1ELb0ELb1ELb1ELb1EEENS1_21CollectiveEpilogueFwdINS6_IJS8_SA_S9_EEENS6_IJNS7_ILi1EEESI_SI_EEESC_SE_Li128ELb1ELb1ELb1ELb0EEENS1_36VarlenDynamicPersistentTileSchedulerILi128ELi80ELi128ELi128ELb1ELb1ELb0ELb0ELb1ELb1EEEEEEEEEvNT_6ParamsE)
        /*004c*/ 	.short	0x0380
        /*004e*/ 	.short	0x0438


	//----- nvinfo : EIATTR_SW_WAR
	.align		4
.L_98:
        /*0050*/ 	.byte	0x04, 0x36
        /*0052*/ 	.short	(.L_100 - .L_99)
.L_99:
        /*0054*/ 	.word	0x00000008
.L_100:


//--------------------- .nv.info._ZN7cutlass13device_kernelIN5flash19enable_sm80_to_sm89INS1_16FlashAttnFwdSm80INS1_25CollectiveMainloopFwdSm80ILi4ELi1ELb0EN4cute5tupleIJNS5_1CILi128EEENS7_ILi96EEENS7_ILi64EEEEEELi64ENS_6half_tEfNS_4arch4Sm80ELb0ELb1ELb1ELb0ELb0ELb0ELb1ELb1EEENS1_21CollectiveEpilogueFwdINS6_IJS8_SA_S9_EEENS6_IJNS7_ILi1EEESI_SI_EEESC_SE_Li128ELb0ELb1ELb1ELb0EEENS1_19SingleTileSchedulerILb0ELb1ELb1ELi128EEEEEEEEEvNT_6ParamsE --------------------------
	.section	.nv.info._ZN7cutlass13device_kernelIN5flash19enable_sm80_to_sm89INS1_16FlashAttnFwdSm80INS1_25CollectiveMainloopFwdSm80ILi4ELi1ELb0EN4cute5tupleIJNS5_1CILi128EEENS7_ILi96EEENS7_ILi64EEEEEELi64ENS_6half_tEfNS_4arch4Sm80ELb0ELb1ELb1ELb0ELb0ELb0ELb1ELb1EEENS1_21CollectiveEpilogueFwdINS6_IJS8_SA_S9_EEENS6_IJNS7_ILi1EEESI_SI_EEESC_SE_Li128ELb0ELb1ELb1ELb0EEENS1_19SingleTileSchedulerILb0ELb1ELb1ELi128EEEEEEEEEvNT_6ParamsE,"",@"SHT_CUDA_INFO"
	.sectionflags	@""
	.align	4


	//----- nvinfo : EIATTR_CUDA_API_VERSION
	.align		4
        /*0000*/ 	.byte	0x04, 0x37
        /*0002*/ 	.short	(.L_102 - .L_101)
.L_101:
        /*0004*/ 	.word	0x00000082


	//----- nvinfo : EIATTR_KPARAM_INFO
	.align		4
.L_102:
        /*0008*/ 	.byte	0x04, 0x17
        /*000a*/ 	.short	(.L_104 - .L_103)
.L_103:
        /*000c*/ 	.word	0x00000000
        /*0010*/ 	.short	0x0000
        /*0012*/ 	.short	0x0000
        /*0014*/ 	.byte	0x00, 0xf0, 0x61, 0x10


	//----- nvinfo : EIATTR_SPARSE_MMA_MASK
	.align		4
.L_104:
        /*0018*/ 	.byte	0x03, 0x50
        /*001a*/ 	.short	0x0000


	//----- nvinfo : EIATTR_MAXREG_COUNT
	.align		4
        /*001c*/ 	.byte	0x03, 0x1b
        /*001e*/ 	.short	0x00ff


	//----- nvinfo : EIATTR_MERCURY_ISA_VERSION
	.align		4
        /*0020*/ 	.byte	0x03, 0x5f
        /*0022*/ 	.short	0x0101


	//----- nvinfo : EIATTR_VRC_CTA_INIT_COUNT
	.align		4
        /*0024*/ 	.byte	0x02, 0x4a
	.zero		1
	.zero		1


	//----- nvinfo : EIATTR_EXIT_INSTR_OFFSETS
	.align		4
        /*0028*/ 	.byte	0x04, 0x1c
        /*002a*/ 	.short	(.L_106 - .L_105)


	//   ....[0]....
.L_105:
        /*002c*/ 	.word	0x00000010


	//----- nvinfo : EIATTR_MAX_THREADS
	.align		4
.L_106:
        /*0030*/ 	.byte	0x04, 0x05
        /*0032*/ 	.short	(.L_108 - .L_107)
.L_107:
        /*0034*/ 	.word	0x00000080
        /*0038*/ 	.word	0x00000001
        /*003c*/ 	.word	0x00000001


	//----- nvinfo : EIATTR_CBANK_PARAM_SIZE
	.align		4
.L_108:
        /*0040*/ 	.byte	0x03, 0x19
        /*0042*/ 	.short	0x0418


	//----- nvinfo : EIATTR_PARAM_CBANK
	.align		4
        /*0044*/ 	.byte	0x04, 0x0a
        /*0046*/ 	.short	(.L_110 - .L_109)
	.align		4
.L_109:
        /*0048*/ 	.word	index@(.nv.constant0._ZN7cutlass13device_kernelIN5flash19enable_sm80_to_sm89INS1_16FlashAttnFwdSm80INS1_25CollectiveMainloopFwdSm80ILi4ELi1ELb0EN4cute5tupleIJNS5_1CILi128EEENS7_ILi96EEENS7_ILi64EEEEEELi64ENS_6half_tEfNS_4arch4Sm80ELb0ELb1ELb1ELb0ELb0ELb0ELb1ELb1EEENS1_21CollectiveEpilogueFwdINS6_IJS8_SA_S9_EEENS6_IJNS7_ILi1EEESI_SI_EEESC_SE_Li128ELb0ELb1ELb1ELb0EEENS1_19SingleTileSchedulerILb0ELb1ELb1ELi128EEEEEEEEEvNT_6ParamsE)
        /*004c*/ 	.short	0x0380
        /*004e*/ 	.short	0x0418


	//----- nvinfo : EIATTR_SW_WAR
	.align		4
.L_110:
        /*0050*/ 	.byte	0x04, 0x36
        /*0052*/ 	.short	(.L_112 - .L_111)
.L_111:
        /*0054*/ 	.word	0x00000008
.L_112:


//--------------------- .nv.info._ZN7cutlass13device_kernelIN5flash19enable_sm80_to_sm89INS1_16FlashAttnFwdSm80INS1_25CollectiveMainloopFwdSm80ILi4ELi1ELb0EN4cute5tupleIJNS5_1CILi128EEENS7_ILi80EEENS7_ILi64EEEEEELi64ENS_6half_tEfNS_4arch4Sm80ELb0ELb1ELb1ELb1ELb0ELb0ELb1ELb1EEENS1_21CollectiveEpilogueFwdINS6_IJS8_SA_S9_EEENS6_IJNS7_ILi1EEESI_SI_EEESC_SE_Li128ELb1ELb1ELb1ELb0EEENS1_36VarlenDynamicPersistentTileSchedulerILi128ELi80ELi128ELi128ELb1ELb1ELb0ELb1ELb0ELb1EEEEEEEEEvNT_6ParamsE --------------------------
	.section	.nv.info._ZN7cutlass13device_kernelIN5flash19enable_sm80_to_sm89INS1_16FlashAttnFwdSm80INS1_25CollectiveMainloopFwdSm80ILi4ELi1ELb0EN4cute5tupleIJNS5_1CILi128EEENS7_ILi80EEENS7_ILi64EEEEEELi64ENS_6half_tEfNS_4arch4Sm80ELb0ELb1ELb1ELb1ELb0ELb0ELb1ELb1EEENS1_21CollectiveEpilogueFwdINS6_IJS8_SA_S9_EEENS6_IJNS7_ILi1EEESI_SI_EEESC_SE_Li128ELb1ELb1ELb1ELb0EEENS1_36VarlenDynamicPersistentTileSchedulerILi128ELi80ELi128ELi128ELb1ELb1ELb0ELb1ELb0ELb1EEEEEEEEEvNT_6ParamsE,"",@"SHT_CUDA_INFO"
	.sectionflags	@""
	.align	4


	//----- nvinfo : EIATTR_CUDA_API_VERSION
	.align		4
        /*0000*/ 	.byte	0x04, 0x37
        /*0002*/ 	.short	(.L_114 - .L_113)
.L_113:
        /*0004*/ 	.word	0x00000082


	//----- nvinfo : EIATTR_KPARAM_INFO
	.align		4
.L_114:
        /*0008*/ 	.byte	0x04, 0x17
        /*000a*/ 	.short	(.L_116 - .L_115)
.L_115:
        /*000c*/ 	.word	0x00000000
        /*0010*/ 	.short	0x0000
        /*0012*/ 	.short	0x0000
        /*0014*/ 	.byte	0x00, 0xf0, 0xe1, 0x10


	//----- nvinfo : EIATTR_SPARSE_MMA_MASK
	.align		4
.L_116:
        /*0018*/ 	.byte	0x03, 0x50
        /*001a*/ 	.short	0x0000


	//----- nvinfo : EIATTR_MAXREG_COUNT
	.align		4
        /*001c*/ 	.byte	0x03, 0x1b
        /*001e*/ 	.short	0x00ff


	//----- nvinfo : EIATTR_MERCURY_ISA_VERSION
	.align		4
        /*0020*/ 	.byte	0x03, 0x5f
        /*0022*/ 	.short	0x0101


	//----- nvinfo : EIATTR_VRC_CTA_INIT_COUNT
	.align		4
        /*0024*/ 	.byte	0x02, 0x4a
	.zero		1
	.zero		1


	//----- nvinfo : EIATTR_EXIT_INSTR_OFFSETS
	.align		4
        /*0028*/ 	.byte	0x04, 0x1c
        /*002a*/ 	.short	(.L_118 - .L_117)


	//   ....[0]....
.L_117:
        /*002c*/ 	.word	0x00000010


	//----- nvinfo : EIATTR_MAX_THREADS
	.align		4
.L_118:
        /*0030*/ 	.byte	0x04, 0x05
        /*0032*/ 	.short	(.L_120 - .L_119)
.L_119:
        /*0034*/ 	.word	0x00000080
        /*0038*/ 	.word	0x00000001
        /*003c*/ 	.word	0x00000001


	//----- nvinfo : EIATTR_CBANK_PARAM_SIZE
	.align		4
.L_120:
        /*0040*/ 	.byte	0x03, 0x19
        /*0042*/ 	.short	0x0438


	//----- nvinfo : EIATTR_PARAM_CBANK
	.align		4
        /*0044*/ 	.byte	0x04, 0x0a
        /*0046*/ 	.short	(.L_122 - .L_121)
	.align		4
.L_121:
        /*0048*/ 	.word	index@(.nv.constant0._ZN7cutlass13device_kernelIN5flash19enable_sm80_to_sm89INS1_16FlashAttnFwdSm80INS1_25CollectiveMainloopFwdSm80ILi4ELi1ELb0EN4cute5tupleIJNS5_1CILi128EEENS7_ILi80EEENS7_ILi64EEEEEELi64ENS_6half_tEfNS_4arch4Sm80ELb0ELb1ELb1ELb1ELb0ELb0ELb1ELb1EEENS1_21CollectiveEpilogueFwdINS6_IJS8_SA_S9_EEENS6_IJNS7_ILi1EEESI_SI_EEESC_SE_Li128ELb1ELb1ELb1ELb0EEENS1_36VarlenDynamicPersistentTileSchedulerILi128ELi80ELi128ELi128ELb1ELb1ELb0ELb1ELb0ELb1EEEEEEEEEvNT_6ParamsE)
        /*004c*/ 	.short	0x0380
        /*004e*/ 	.short	0x0438


	//----- nvinfo : EIATTR_SW_WAR
	.align		4
.L_122:
        /*0050*/ 	.byte	0x04, 0x36
        /*0052*/ 	.short	(.L_124 - .L_123)
.L_123:
        /*0054*/ 	.word	0x00000008
.L_124:


//--------------------- .nv.info._ZN7cutlass13device_kernelIN5flash19enable_sm80_to_sm89INS1_16FlashAttnFwdSm80INS1_25CollectiveMainloopFwdSm80ILi4ELi1ELb0EN4cute5tupleIJNS5_1CILi128EEENS7_ILi80EEENS7_ILi64EEEEEELi64ENS_6half_tEfNS_4arch4Sm80ELb0ELb1ELb1ELb1ELb0ELb1ELb1ELb1EEENS1_21CollectiveEpilogueFwdINS6_IJS8_SA_S9_EEENS6_IJNS7_ILi1EEESI_SI_EEESC_SE_Li128ELb1ELb1ELb1ELb0EEENS1_36VarlenDynamicPersistentTileSchedulerILi128ELi80ELi128ELi128ELb1ELb1ELb0ELb1ELb0ELb1EEEEEEEEEvNT_6ParamsE --------------------------
	.section	.nv.info._ZN7cutlass13device_kernelIN5flash19enable_sm80_to_sm89INS1_16FlashAttnFwdSm80INS1_25CollectiveMainloopFwdSm80ILi4ELi1ELb0EN4cute5tupleIJNS5_1CILi128EEENS7_ILi80EEENS7_ILi64EEEEEELi64ENS_6half_tEfNS_4arch4Sm80ELb0ELb1ELb1ELb1ELb0ELb1ELb1ELb1EEENS1_21CollectiveEpilogueFwdINS6_IJS8_SA_S9_EEENS6_IJNS7_ILi1EEESI_SI_EEESC_SE_Li128ELb1ELb1ELb1ELb0EEENS1_36VarlenDynamicPersistentTileSchedulerILi128ELi80ELi128ELi128ELb1ELb1ELb0ELb1ELb0ELb1EEEEEEEEEvNT_6ParamsE,"",@"SHT_CUDA_INFO"
	.sectionflags	@""
	.align	4


	//----- nvinfo : EIATTR_CUDA_API_VERSION
	.align		4
        /*0000*/ 	.byte	0x04, 0x37
        /*0002*/ 	.short	(.L_126 - .L_125)
.L_125:
        /*0004*/ 	.word	0x00000082


	//----- nvinfo : EIATTR_KPARAM_INFO
	.align		4
.L_126:
        /*0008*/ 	.byte	0x04, 0x17
        /*000a*/ 	.short	(.L_128 - .L_127)
.L_127:
        /*000c*/ 	.word	0x00000000
        /*0010*/ 	.short	0x0000
        /*0012*/ 	.short	0x0000
        /*0014*/ 	.byte	0x00, 0xf0, 0xe1, 0x10


	//----- nvinfo : EIATTR_SPARSE_MMA_MASK
	.align		4
.L_128:
        /*0018*/ 	.byte	0x03, 0x50
        /*001a*/ 	.short	0x0000


	//----- nvinfo : EIATTR_MAXREG_COUNT
	.align		4
        /*001c*/ 	.byte	0x03, 0x1b
        /*001e*/ 	.short	0x00ff


	//----- nvinfo : EIATTR_MERCURY_ISA_VERSION
	.align		4
        /*0020*/ 	.byte	0x03, 0x5f
        /*0022*/ 	.short	0x0101


	//----- nvinfo : EIATTR_VRC_CTA_INIT_COUNT
	.align		4
        /*0024*/ 	.byte	0x02, 0x4a
	.zero		1
	.zero		1


	//----- nvinfo : EIATTR_EXIT_INSTR_OFFSETS
	.align		4
        /*0028*/ 	.byte	0x04, 0x1c
        /*002a*/ 	.short	(.L_130 - .L_129)


	//   ....[0]....
.L_129:
        /*002c*/ 	.word	0x00000010


	//----- nvinfo : EIATTR_MAX_THREADS
	.align		4
.L_130:
        /*0030*/ 	.byte	0x04, 0x05
        /*0032*/ 	.short	(.L_132 - .L_131)
.L_131:
        /*0034*/ 	.word	0x00000080
        /*0038*/ 	.word	0x00000001
        /*003c*/ 	.word	0x00000001


	//----- nvinfo : EIATTR_CBANK_PARAM_SIZE
	.align		4
.L_132:
        /*0040*/ 	.byte	0x03, 0x19
        /*0042*/ 	.short	0x0438


	//----- nvinfo : EIATTR_PARAM_CBANK
	.align		4
        /*0044*/ 	.byte	0x04, 0x0a
        /*0046*/ 	.short	(.L_134 - .L_133)
	.align		4
.L_133:
        /*0048*/ 	.word	index@(.nv.constant0._ZN7cutlass13device_kernelIN5flash19enable_sm80_to_sm89INS1_16FlashAttnFwdSm80INS1_25CollectiveMainloopFwdSm80ILi4ELi1ELb0EN4cute5tupleIJNS5_1CILi128EEENS7_ILi80EEENS7_ILi64EEEEEELi64ENS_6half_tEfNS_4arch4Sm80ELb0ELb1ELb1ELb1ELb0ELb1ELb1ELb1EEENS1_21CollectiveEpilogueFwdINS6_IJS8_SA_S9_EEENS6_IJNS7_ILi1EEESI_SI_EEESC_SE_Li128ELb1ELb1ELb1ELb0EEENS1_36VarlenDynamicPersistentTileSchedulerILi128ELi80ELi128ELi128ELb1ELb1ELb0ELb1ELb0ELb1EEEEEEEEEvNT_6ParamsE)
        /*004c*/ 	.short	0x0380
        /*004e*/ 	.short	0x0438


	//----- nvinfo : EIATTR_SW_WAR
	.align		4
.L_134:
        /*0050*/ 	.byte	0x04, 0x36
        /*0052*/ 	.short	(.L_136 - .L_135)
.L_135:
        /*0054*/ 	.word	0x00000008
.L_136:


//--------------------- .nv.info._ZN7cutlass13device_kernelIN5flash19enable_sm80_to_sm89INS1_16FlashAttnFwdSm80INS1_25CollectiveMainloopFwdSm80ILi4ELi1ELb0EN4cute5tupleIJNS5_1CILi128EEENS7_ILi112EEENS7_ILi64EEEEEELi64ENS_6half_tEfNS_4arch4Sm80ELb1ELb0ELb1ELb0ELb0ELb0ELb1ELb1EEENS1_21CollectiveEpilogueFwdINS6_IJS8_SA_S9_EEENS6_IJNS7_ILi1EEESI_SI_EEESC_SE_Li128ELb0ELb1ELb1ELb0EEENS1_30DynamicPersistentTileSchedulerILi128ELi128ELb1ELb1ELb0EEEEEEEEEvNT_6ParamsE --------------------------
	.section	.nv.info._ZN7cutlass13device_kernelIN5flash19enable_sm80_to_sm89INS1_16FlashAttnFwdSm80INS1_25CollectiveMainloopFwdSm80ILi4ELi1ELb0EN4cute5tupleIJNS5_1CILi128EEENS7_ILi112EEENS7_ILi64EEEEEELi64ENS_6half_tEfNS_4arch4Sm80ELb1ELb0ELb1ELb0ELb0ELb0ELb1ELb1EEENS1_21CollectiveEpilogueFwdINS6_IJS8_SA_S9_EEENS6_IJNS7_ILi1EEESI_SI_EEESC_SE_Li128ELb0ELb1ELb1ELb0EEENS1_30DynamicPersistentTileSchedulerILi128ELi128ELb1ELb1ELb0EEEEEEEEEvNT_6ParamsE,"",@"SHT_CUDA_INFO"
	.sectionflags	@""
	.align	4


	//----- nvinfo : EIATTR_CUDA_API_VERSION
	.align		4
        /*0000*/ 	.byte	0x04, 0x37
        /*0002*/ 	.short	(.L_138 - .L_137)
.L_137:
        /*0004*/ 	.word	0x00000082


	//----- nvinfo : EIATTR_KPARAM_INFO
	.align		4
.L_138:
        /*0008*/ 	.byte	0x04, 0x17
        /*000a*/ 	.short	(.L_140 - .L_139)
.L_139:
        /*000c*/ 	.word	0x00000000
        /*0010*/ 	.short	0x0000
        /*0012*/ 	.short	0x0000
        /*0014*/ 	.byte	0x00, 0xf0, 0xa1, 0x10


	//----- nvinfo : EIATTR_SPARSE_MMA_MASK
	.align		4
.L_140:
        /*0018*/ 	.byte	0x03, 0x50
        /*001a*/ 	.short	0x0000


	//----- nvinfo : EIATTR_MAXREG_COUNT
	.align		4
        /*001c*/ 	.byte	0x03, 0x1b
        /*001e*/ 	.short	0x00ff


	//----- nvinfo : EIATTR_MERCURY_ISA_VERSION
	.align		4
        /*0020*/ 	.byte	0x03, 0x5f
        /*0022*/ 	.short	0x0101


	//----- nvinfo : EIATTR_VRC_CTA_INIT_COUNT
	.align		4
        /*0024*/ 	.byte	0x02, 0x4a
	.zero		1
	.zero		1


	//----- nvinfo : EIATTR_EXIT_INSTR_OFFSETS
	.align		4
        /*0028*/ 	.byte	0x04, 0x1c
        /*002a*/ 	.short	(.L_142 - .L_141)


	//   ....[0]....
.L_141:
        /*002c*/ 	.word	0x00000010


	//----- nvinfo : EIATTR_MAX_THREADS
	.align		4
.L_142:
        /*0030*/ 	.byte	0x04, 0x05
        /*0032*/ 	.short	(.L_144 - .L_143)
.L_143:
        /*0034*/ 	.word	0x00000080
        /*0038*/ 	.word	0x00000001
        /*003c*/ 	.word	0x00000001


	//----- nvinfo : EIATTR_CBANK_PARAM_SIZE
	.align		4
.L_144:
        /*0040*/ 	.byte	0x03, 0x19
        /*0042*/ 	.short	0x0428


	//----- nvinfo : EIATTR_PARAM_CBANK
	.align		4
        /*0044*/ 	.byte	0x04, 0x0a
        /*0046*/ 	.short	(.L_146 - .L_145)
	.align		4
.L_145:
        /*0048*/ 	.word	index@(.nv.constant0._ZN7cutlass13device_kernelIN5flash19enable_sm80_to_sm89INS1_16FlashAttnFwdSm80INS1_25CollectiveMainloopFwdSm80ILi4ELi1ELb0EN4cute5tupleIJNS5_1CILi128EEENS7_ILi112EEENS7_ILi64EEEEEELi64ENS_6half_tEfNS_4arch4Sm80ELb1ELb0ELb1ELb0ELb0ELb0ELb1ELb1EEENS1_21CollectiveEpilogueFwdINS6_IJS8_SA_S9_EEENS6_IJNS7_ILi1EEESI_SI_EEESC_SE_Li128ELb0ELb1ELb1ELb0EEENS1_30DynamicPersistentTileSchedulerILi128ELi128ELb1ELb1ELb0EEEEEEEEEvNT_6ParamsE)
        /*004c*/ 	.short	0x0380
        /*004e*/ 	.short	0x0428


	//----- nvinfo : EIATTR_SW_WAR
	.align		4
.L_146:
        /*0050*/ 	.byte	0x04, 0x36
        /*0052*/ 	.short	(.L_148 - .L_147)
.L_147:
        /*0054*/ 	.word	0x00000008
.L_148:


//--------------------- .nv.info._ZN7cutlass13device_kernelIN5flash19enable_sm80_to_sm89INS1_16FlashAttnFwdSm80INS1_25CollectiveMainloopFwdSm80ILi4ELi1ELb0EN4cute5tupleIJNS5_1CILi128EEENS7_ILi80EEENS7_ILi64EEEEEELi64ENS_6half_tEfNS_4arch4Sm80ELb1ELb0ELb1ELb1ELb0ELb0ELb1ELb1EEENS1_21CollectiveEpilogueFwdINS6_IJS8_SA_S9_EEENS6_IJNS7_ILi1EEESI_SI_EEESC_SE_Li128ELb1ELb1ELb1ELb0EEENS1_36VarlenDynamicPersistentTileSchedulerILi128ELi80ELi128ELi128ELb1ELb1ELb0ELb1ELb1ELb1EEEEEEEEEvNT_6ParamsE --------------------------
	.section	.nv.info._ZN7cutlass13device_kernelIN5flash19enable_sm80_to_sm89INS1_16FlashAttnFwdSm80INS1_25CollectiveMainloopFwdSm80ILi4ELi1ELb0EN4cute5tupleIJNS5_1CILi128EEENS7_ILi80EEENS7_ILi64EEEEEELi64ENS_6half_tEfNS_4arch4Sm80ELb1ELb0ELb1ELb1ELb0ELb0ELb1ELb1EEENS1_21CollectiveEpilogueFwdINS6_IJS8_SA_S9_EEENS6_IJNS7_ILi1EEESI_SI_EEESC_SE_Li128ELb1ELb1ELb1ELb0EEENS1_36VarlenDynamicPersistentTileSchedulerILi128ELi80ELi128ELi128ELb1ELb1ELb0ELb1ELb1ELb1EEEEEEEEEvNT_6ParamsE,"",@"SHT_CUDA_INFO"
	.sectionflags	@""
	.align	4


	//----- nvinfo : EIATTR_CUDA_API_VERSION
	.align		4
        /*0000*/ 	.byte	0x04, 0x37
        /*0002*/ 	.short	(.L_150 - .L_149)
.L_149:
        /*0004*/ 	.word	0x00000082


	//----- nvinfo : EIATTR_KPARAM_INFO
	.align		4
.L_150:
        /*0008*/ 	.byte	0x04, 0x17
        /*000a*/ 	.short	(.L_152 - .L_151)
.L_151:
        /*000c*/ 	.word	0x00000000
        /*0010*/ 	.short	0x0000
        /*0012*/ 	.short	0x0000
        /*0014*/ 	.byte	0x00, 0xf0, 0xe1, 0x10


	//----- nvinfo : EIATTR_SPARSE_MMA_MASK
	.align		4
.L_152:
        /*0018*/ 	.byte	0x03, 0x50
        /*001a*/ 	.short	0x0000


	//----- nvinfo : EIATTR_MAXREG_COUNT
	.align		4
        /*001c*/ 	.byte	0x03, 0x1b
        /*001e*/ 	.short	0x00ff


	//----- nvinfo : EIATTR_MERCURY_ISA_VERSION
	.align		4
        /*0020*/ 	.byte	0x03, 0x5f
        /*0022*/ 	.short	0x0101


	//----- nvinfo : EIATTR_VRC_CTA_INIT_COUNT
	.align		4
        /*0024*/ 	.byte	0x02, 0x4a
	.zero		1
	.zero		1


	//----- nvinfo : EIATTR_EXIT_INSTR_OFFSETS
	.align		4
        /*0028*/ 	.byte	0x04, 0x1c
        /*002a*/ 	.short	(.L_154 - .L_153)


	//   ....[0]....
.L_153:
        /*002c*/ 	.word	0x00000010


	//----- nvinfo : EIATTR_MAX_THREADS
	.align		4
.L_154:
        /*0030*/ 	.byte	0x04, 0x05
        /*0032*/ 	.short	(.L_156 - .L_155)
.L_155:
        /*0034*/ 	.word	0x00000080
        /*0038*/ 	.word	0x00000001
        /*003c*/ 	.word	0x00000001


	//----- nvinfo : EIATTR_CBANK_PARAM_SIZE
	.align		4
.L_156:
        /*0040*/ 	.byte	0x03, 0x19
        /*0042*/ 	.short	0x0438


	//----- nvinfo : EIATTR_PARAM_CBANK
	.align		4
        /*0044*/ 	.byte	0x04, 0x0a
        /*0046*/ 	.short	(.L_158 - .L_157)
	.align		4
.L_157:
        /*0048*/ 	.word	index@(.nv.constant0._ZN7cutlass13device_kernelIN5flash19enable_sm80_to_sm89INS1_16FlashAttnFwdSm80INS1_25CollectiveMainloopFwdSm80ILi4ELi1ELb0EN4cute5tupleIJNS5_1CILi128EEENS7_ILi80EEENS7_ILi64EEEEEELi64ENS_6half_tEfNS_4arch4Sm80ELb1ELb0ELb1ELb1ELb0ELb0ELb1ELb1EEENS1_21CollectiveEpilogueFwdINS6_IJS8_SA_S9_EEENS6_IJNS7_ILi1EEESI_SI_EEESC_SE_Li128ELb1ELb1ELb1ELb0EEENS1_36VarlenDynamicPersistentTileSchedulerILi128ELi80ELi128ELi128ELb1ELb1ELb0ELb1ELb1ELb1EEEEEEEEEvNT_6ParamsE)
        /*004c*/ 	.short	0x0380
        /*004e*/ 	.short	0x0438


	//----- nvinfo : EIATTR_SW_WAR
	.align		4
.L_158:
        /*0050*/ 	.byte	0x04, 0x36
        /*0052*/ 	.short	(.L_160 - .L_159)
.L_159:
        /*0054*/ 	.word	0x00000008
.L_160:


//--------------------- .nv.info._ZN7cutlass13device_kernelIN5flash19enable_sm80_to_sm89INS1_16FlashAttnFwdSm80INS1_25CollectiveMainloopFwdSm80ILi4ELi1ELb0EN4cute5tupleIJNS5_1CILi128EEENS7_ILi80EEENS7_ILi64EEEEEELi64ENS_6half_tEfNS_4arch4Sm80ELb1ELb0ELb1ELb1ELb0ELb1ELb1ELb1EEENS1_21CollectiveEpilogueFwdINS6_IJS8_SA_S9_EEENS6_IJNS7_ILi1EEESI_SI_EEESC_SE_Li128ELb1ELb1ELb1ELb0EEENS1_36VarlenDynamicPersistentTileSchedulerILi128ELi80ELi128ELi128ELb1ELb1ELb0ELb1ELb1ELb1EEEEEEEEEvNT_6ParamsE --------------------------
	.section	.nv.info._ZN7cutlass13device_kernelIN5flash19enable_sm80_to_sm89INS1_16FlashAttnFwdSm80INS1_25CollectiveMainloopFwdSm80ILi4ELi1ELb0EN4cute5tupleIJNS5_1CILi128EEENS7_ILi80EEENS7_ILi64EEEEEELi64ENS_6half_tEfNS_4arch4Sm80ELb1ELb0ELb1ELb1ELb0ELb1ELb1ELb1EEENS1_21CollectiveEpilogueFwdINS6_IJS8_SA_S9_EEENS6_IJNS7_ILi1EEESI_SI_EEESC_SE_Li128ELb1ELb1ELb1ELb0EEENS1_36VarlenDynamicPersistentTileSchedulerILi128ELi80ELi128ELi128ELb1ELb1ELb0ELb1ELb1ELb1EEEEEEEEEvNT_6ParamsE,"",@"SHT_CUDA_INFO"
	.sectionflags	@""
	.align	4


	//----- nvinfo : EIATTR_CUDA_API_VERSION
	.align		4
        /*0000*/ 	.byte	0x04, 0x37
        /*0002*/ 	.short	(.L_162 - .L_161)
.L_161:
        /*0004*/ 	.word	0x00000082


	//----- nvinfo : EIATTR_KPARAM_INFO
	.align		4
.L_162:
        /*0008*/ 	.byte	0x04, 0x17
        /*000a*/ 	.short	(.L_164 - .L_163)
.L_163:
        /*000c*/ 	.word	0x00000000
        /*0010*/ 	.short	0x0000
        /*0012*/ 	.short	0x0000
        /*0014*/ 	.byte	0x00, 0xf0, 0xe1, 0x10


	//----- nvinfo : EIATTR_SPARSE_MMA_MASK
	.align		4
.L_164:
        /*0018*/ 	.byte	0x03, 0x50
        /*001a*/ 	.short	0x0000


	//----- nvinfo : EIATTR_MAXREG_COUNT
	.align		4
        /*001c*/ 	.byte	0x03, 0x1b
        /*001e*/ 	.short	0x00ff


	//----- nvinfo : EIATTR_MERCURY_ISA_VERSION
	.align		4
        /*0020*/ 	.byte	0x03, 0x5f
        /*0022*/ 	.short	0x0101


	//----- nvinfo : EIATTR_VRC_CTA_INIT_COUNT
	.align		4
        /*0024*/ 	.byte	0x02, 0x4a
	.zero		1
	.zero		1


	//----- nvinfo : EIATTR_EXIT_INSTR_OFFSETS
	.align		4
        /*0028*/ 	.byte	0x04, 0x1c
        /*002a*/ 	.short	(.L_166 - .L_165)


	//   ....[0]....
.L_165:
        /*002c*/ 	.word	0x00000010


	//----- nvinfo : EIATTR_MAX_THREADS
	.align		4
.L_166:
        /*0030*/ 	.byte	0x04, 0x05
        /*0032*/ 	.short	(.L_168 - .L_167)
.L_167:
        /*0034*/ 	.word	0x00000080
        /*0038*/ 	.word	0x00000001
        /*003c*/ 	.word	0x00000001


	//----- nvinfo : EIATTR_CBANK_PARAM_SIZE
	.align		4
.L_168:
        /*0040*/ 	.byte	0x03, 0x19
        /*0042*/ 	.short	0x0438


	//----- nvinfo : EIATTR_PARAM_CBANK
	.align		4
        /*0044*/ 	.byte	0x04, 0x0a
        /*0046*/ 	.short	(.L_170 - .L_169)
	.align		4
.L_169:
        /*0048*/ 	.word	index@(.nv.constant0._ZN7cutlass13device_kernelIN5flash19enable_sm80_to_sm89INS1_16FlashAttnFwdSm80INS1_25CollectiveMainloopFwdSm80ILi4ELi1ELb0EN4cute5tupleIJNS5_1CILi128EEENS7_ILi80EEENS7_ILi64EEEEEELi64ENS_6half_tEfNS_4arch4Sm80ELb1ELb0ELb1ELb1ELb0ELb1ELb1ELb1EEENS1_21CollectiveEpilogueFwdINS6_IJS8_SA_S9_EEENS6_IJNS7_ILi1EEESI_SI_EEESC_SE_Li128ELb1ELb1ELb1ELb0EEENS1_36VarlenDynamicPersistentTileSchedulerILi128ELi80ELi128ELi128ELb1ELb1ELb0ELb1ELb1ELb1EEEEEEEEEvNT_6ParamsE)
        /*004c*/ 	.short	0x0380
        /*004e*/ 	.short	0x0438


	//----- nvinfo : EIATTR_SW_WAR
	.align		4
.L_170:
        /*0050*/ 	.byte	0x04, 0x36
        /*0052*/ 	.short	(.L_172 - .L_171)
.L_171:
        /*0054*/ 	.word	0x00000008
.L_172:


//--------------------- .nv.callgraph             --------------------------
	.section	.nv.callgraph,"",@"SHT_CUDA_CALLGRAPH"
	.align	4
	.sectionentsize	8
	.align		4
        /*0000*/ 	.word	0x00000000
	.align		4
        /*0004*/ 	.word	0xffffffff
	.align		4
        /*0008*/ 	.word	0x00000000
	.align		4
        /*000c*/ 	.word	0xfffffffe
	.align		4
        /*0010*/ 	.word	0x00000000
	.align		4
        /*0014*/ 	.word	0xfffffffd
	.align		4
        /*0018*/ 	.word	0x00000000
	.align		4
        /*001c*/ 	.word	0xfffffffc


//--------------------- .nv.constant4             --------------------------
	.section	.nv.constant4,"a",@progbits
	.align	8
	.align		8
.nv.constant4:
        /*0000*/ 	.dword	_ZN79_INTERNAL_a8661eb0_43_flash_fwd_hdim64_fp16_split_softcap_sm80_cu_60c5005d_32894cuda3std3__45__cpo5beginE
	.align		8
        /*0008*/ 	.dword	_ZN79_INTERNAL_a8661eb0_43_flash_fwd_hdim64_fp16_split_softcap_sm80_cu_60c5005d_32894cuda3std3__45__cpo3endE
	.align		8
        /*0010*/ 	.dword	_ZN79_INTERNAL_a8661eb0_43_flash_fwd_hdim64_fp16_split_softcap_sm80_cu_60c5005d_32894cuda3std3__45__cpo6cbeginE
	.align		8
        /*0018*/ 	.dword	_ZN79_INTERNAL_a8661eb0_43_flash_fwd_hdim64_fp16_split_softcap_sm80_cu_60c5005d_32894cuda3std3__45__cpo4cendE
	.align		8
        /*0020*/ 	.dword	_ZN79_INTERNAL_a8661eb0_43_flash_fwd_hdim64_fp16_split_softcap_sm80_cu_60c5005d_32894cuda3std3__481_GLOBAL__N__a8661eb0_43_flash_fwd_hdim64_fp16_split_softcap_sm80_cu_60c5005d_32896ignoreE
	.align		8
        /*0028*/ 	.dword	_ZN79_INTERNAL_a8661eb0_43_flash_fwd_hdim64_fp16_split_softcap_sm80_cu_60c5005d_32894cuda3std3__419piecewise_constructE
	.align		8
        /*0030*/ 	.dword	_ZN79_INTERNAL_a8661eb0_43_flash_fwd_hdim64_fp16_split_softcap_sm80_cu_60c5005d_32894cuda3std3__48in_placeE
	.align		8
        /*0038*/ 	.dword	_ZN79_INTERNAL_a8661eb0_43_flash_fwd_hdim64_fp16_split_softcap_sm80_cu_60c5005d_32894cuda3std6ranges3__45__cpo4swapE
	.align		8
        /*0040*/ 	.dword	_ZN79_INTERNAL_a8661eb0_43_flash_fwd_hdim64_fp16_split_softcap_sm80_cu_60c5005d_32894cuda3std6ranges3__45__cpo9iter_moveE
	.align		8
        /*0048*/ 	.dword	_ZN79_INTERNAL_a8661eb0_43_flash_fwd_hdim64_fp16_split_softcap_sm80_cu_60c5005d_32894cute7productE
	.align		8
        /*0050*/ 	.dword	_ZN79_INTERNAL_a8661eb0_43_flash_fwd_hdim64_fp16_split_softcap_sm80_cu_60c5005d_32894cute1_E


//--------------------- .text._ZN7cutlass13device_kernelIN5flash19enable_sm80_to_sm89INS1_16FlashAttnFwdSm80INS1_25CollectiveMainloopFwdSm80ILi4ELi1ELb0EN4cute5tupleIJNS5_1CILi128EEENS7_ILi112EEENS7_ILi64EEEEEELi64ENS_6half_tEfNS_4arch4Sm80ELb0ELb0ELb1ELb0ELb0ELb0ELb1ELb1EEENS1_21CollectiveEpilogueFwdINS6_IJS8_SA_S9_EEENS6_IJNS7_ILi1EEESI_SI_EEESC_SE_Li128ELb0ELb1ELb1ELb0EEENS1_19SingleTileSchedulerILb0ELb1ELb1ELi128EEEEEEEEEvNT_6ParamsE --------------------------
	.section	.text._ZN7cutlass13device_kernelIN5flash19enable_sm80_to_sm89INS1_16FlashAttnFwdSm80INS1_25CollectiveMainloopFwdSm80ILi4ELi1ELb0EN4cute5tupleIJNS5_1CILi128EEENS7_ILi112EEENS7_ILi64EEEEEELi64ENS_6half_tEfNS_4arch4Sm80ELb0ELb0ELb1ELb0ELb0ELb0ELb1ELb1EEENS1_21CollectiveEpilogueFwdINS6_IJS8_SA_S9_EEENS6_IJNS7_ILi1EEESI_SI_EEESC_SE_Li128ELb0ELb1ELb1ELb0EEENS1_19SingleTileSchedulerILb0ELb1ELb1ELi128EEEEEEEEEvNT_6ParamsE,"ax",@progbits
	.align	128
.text._ZN7cutlass13device_kernelIN5flash19enable_sm80_to_sm89INS1_16FlashAttnFwdSm80INS1_25CollectiveMainloopFwdSm80ILi4ELi1ELb0EN4cute5tupleIJNS5_1CILi128EEENS7_ILi112EEENS7_ILi64EEEEEELi64ENS_6half_tEfNS_4arch4Sm80ELb0ELb0ELb1ELb0ELb0ELb0ELb1ELb1EEENS1_21CollectiveEpilogueFwdINS6_IJS8_SA_S9_EEENS6_IJNS7_ILi1EEESI_SI_EEESC_SE_Li128ELb0ELb1ELb1ELb0EEENS1_19SingleTileSchedulerILb0ELb1ELb1ELi128EEEEEEEEEvNT_6ParamsE:
        .type           _ZN7cutlass13device_kernelIN5flash19enable_sm80_to_sm89INS1_16FlashAttnFwdSm80INS1_25CollectiveMainloopFwdSm80ILi4ELi1ELb0EN4cute5tupleIJNS5_1CILi128EEENS7_ILi112EEENS7_ILi64EEEEEELi64ENS_6half_tEfNS_4arch4Sm80ELb0ELb0ELb1ELb0ELb0ELb0ELb1ELb1EEENS1_21CollectiveEpilogueFwdINS6_IJS8_SA_S9_EEENS6_IJNS7_ILi1EEESI_SI_EEESC_SE_Li128ELb0ELb1ELb1ELb0EEENS1_19SingleTileSchedulerILb0ELb1ELb1ELi128EEEEEEEEEvNT_6ParamsE,@function
        .size           _ZN7cutlass13device_kernelIN5flash19enable_sm80_to_sm89INS1_16FlashAttnFwdSm80INS1_25CollectiveMainloopFwdSm80ILi4ELi1ELb0EN4cute5tupleIJNS5_1CILi128EEENS7_ILi112EEENS7_ILi64EEEEEELi64ENS_6half_tEfNS_4arch4Sm80ELb0ELb0ELb1ELb0ELb0ELb0ELb1ELb1EEENS1_21CollectiveEpilogueFwdINS6_IJS8_SA_S9_EEENS6_IJNS7_ILi1EEESI_SI_EEESC_SE_Li128ELb0ELb1ELb1ELb0EEENS1_19SingleTileSchedulerILb0ELb1ELb1ELi128EEEEEEEEEvNT_6ParamsE,(.L_x_9 - _ZN7cutlass13device_kernelIN5flash19enable_sm80_to_sm89INS1_16FlashAttnFwdSm80INS1_25CollectiveMainloopFwdSm80ILi4ELi1ELb0EN4cute5tupleIJNS5_1CILi128EEENS7_ILi112EEENS7_ILi64EEEEEELi64ENS_6half_tEfNS_4arch4Sm80ELb0ELb0ELb1ELb0ELb0ELb0ELb1ELb1EEENS1_21CollectiveEpilogueFwdINS6_IJS8_SA_S9_EEENS6_IJNS7_ILi1EEESI_SI_EEESC_SE_Li128ELb0ELb1ELb1ELb0EEENS1_19SingleTileSchedulerILb0ELb1ELb1ELi128EEEEEEEEEvNT_6ParamsE)
        .other          _ZN7cutlass13device_kernelIN5flash19enable_sm80_to_sm89INS1_16FlashAttnFwdSm80INS1_25CollectiveMainloopFwdSm80ILi4ELi1ELb0EN4cute5tupleIJNS5_1CILi128EEENS7_ILi112EEENS7_ILi64EEEEEELi64ENS_6half_tEfNS_4arch4Sm80ELb0ELb0ELb1ELb0ELb0ELb0ELb1ELb1EEENS1_21CollectiveEpilogueFwdINS6_IJS8_SA_S9_EEENS6_IJNS7_ILi1EEESI_SI_EEESC_SE_Li128ELb0ELb1ELb1ELb0EEENS1_19SingleTileSchedulerILb0ELb1ELb1ELi128EEEEEEEEEvNT_6ParamsE,@"STO_CUDA_ENTRY STV_DEFAULT"
_ZN7cutlass13device_kernelIN5flash19enable_sm80_to_sm89INS1_16FlashAttnFwdSm80INS1_25CollectiveMainloopFwdSm80ILi4ELi1ELb0EN4cute5tupleIJNS5_1CILi128EEENS7_ILi112EEENS7_ILi64EEEEEELi64ENS_6half_tEfNS_4arch4Sm80ELb0ELb0ELb1ELb0ELb0ELb0ELb1ELb1EEENS1_21CollectiveEpilogueFwdINS6_IJS8_SA_S9_EEENS6_IJNS7_ILi1EEESI_SI_EEESC_SE_Li128ELb0ELb1ELb1ELb0EEENS1_19SingleTileSchedulerILb0ELb1ELb1ELi128EEEEEEEEEvNT_6ParamsE:
[----:B------:R-:W-:Y:S01]  /*0000*/  LDC R1, c[0x0][0x37c] ;  /* 0x0000df00ff017b82 */ /* 0x000fe20000000800 */
[----:B------:R-:W-:Y:S05]  /*0010*/  EXIT ;  /* 0x000000000000794d */ /* 0x000fea0003800000 */
.L_x_0:
[----:B------:R-:W-:-:S00]  /*0020*/  BRA `(.L_x_0) ;  /* 0xfffffffc00fc7947 */ /* 0x000fc0000383ffff */
[----:B------:R-:W-:-:S00]  /*0030*/  NOP ;  /* 0x0000000000007918 */ /* 0x000fc00000000000 */
        /* <DEDUP_REMOVED lines=12> */
.L_x_9:


//--------------------- .text._ZN7cutlass13device_kernelIN5flash19enable_sm80_to_sm89INS1_16FlashAttnFwdSm80INS1_25CollectiveMainloopFwdSm80ILi4ELi1ELb0EN4cute5tupleIJNS5_1CILi128EEENS7_ILi80EEENS7_ILi64EEEEEELi64ENS_6half_tEfNS_4arch4Sm80ELb0ELb0ELb1ELb1ELb0ELb0ELb1ELb1EEENS1_21CollectiveEpilogueFwdINS6_IJS8_SA_S9_EEENS6_IJNS7_ILi1EEESI_SI_EEESC_SE_Li128ELb1ELb1ELb1ELb0EEENS1_36VarlenDynamicPersistentTileSchedulerILi128ELi80ELi128ELi128ELb1ELb1ELb0ELb0ELb1ELb1EEEEEEEEEvNT_6ParamsE --------------------------
	.section	.text._ZN7cutlass13device_kernelIN5flash19enable_sm80_to_sm89INS1_16FlashAttnFwdSm80INS1_25CollectiveMainloopFwdSm80ILi4ELi1ELb0EN4cute5tupleIJNS5_1CILi128EEENS7_ILi80EEENS7_ILi64EEEEEELi64ENS_6half_tEfNS_4arch4Sm80ELb0ELb0ELb1ELb1ELb0ELb0ELb1ELb1EEENS1_21CollectiveEpilogueFwdINS6_IJS8_SA_S9_EEENS6_IJNS7_ILi1EEESI_SI_EEESC_SE_Li128ELb1ELb1ELb1ELb0EEENS1_36VarlenDynamicPersistentTileSchedulerILi128ELi80ELi128ELi128ELb1ELb1ELb0ELb0ELb1ELb1EEEEEEEEEvNT_6ParamsE,"ax",@progbits
	.align	128
.text._ZN7cutlass13device_kernelIN5flash19enable_sm80_to_sm89INS1_16FlashAttnFwdSm80INS1_25CollectiveMainloopFwdSm80ILi4ELi1ELb0EN4cute5tupleIJNS5_1CILi128EEENS7_ILi80EEENS7_ILi64EEEEEELi64ENS_6half_tEfNS_4arch4Sm80ELb0ELb0ELb1ELb1ELb0ELb0ELb1ELb1EEENS1_21CollectiveEpilogueFwdINS6_IJS8_SA_S9_EEENS6_IJNS7_ILi1EEESI_SI_EEESC_SE_Li128ELb1ELb1ELb1ELb0EEENS1_36VarlenDynamicPersistentTileSchedulerILi128ELi80ELi128ELi128ELb1ELb1ELb0ELb0ELb1ELb1EEEEEEEEEvNT_6ParamsE:
        .type           _ZN7cutlass13device_kernelIN5flash19enable_sm80_to_sm89INS1_16FlashAttnFwdSm80INS1_25CollectiveMainloopFwdSm80ILi4ELi1ELb0EN4cute5tupleIJNS5_1CILi128EEENS7_ILi80EEENS7_ILi64EEEEEELi64ENS_6half_tEfNS_4arch4Sm80ELb0ELb0ELb1ELb1ELb0ELb0ELb1ELb1EEENS1_21CollectiveEpilogueFwdINS6_IJS8_SA_S9_EEENS6_IJNS7_ILi1EEESI_SI_EEESC_SE_Li128ELb1ELb1ELb1ELb0EEENS1_36VarlenDynamicPersistentTileSchedulerILi128ELi80ELi128ELi128ELb1ELb1ELb0ELb0ELb1ELb1EEEEEEEEEvNT_6ParamsE,@function
        .size           _ZN7cutlass13device_kernelIN5flash19enable_sm80_to_sm89INS1_16FlashAttnFwdSm80INS1_25CollectiveMainloopFwdSm80ILi4ELi1ELb0EN4cute5tupleIJNS5_1CILi128EEENS7_ILi80EEENS7_ILi64EEEEEELi64ENS_6half_tEfNS_4arch4Sm80ELb0ELb0ELb1ELb1ELb0ELb0ELb1ELb1EEENS1_21CollectiveEpilogueFwdINS6_IJS8_SA_S9_EEENS6_IJNS7_ILi1EEESI_SI_EEESC_SE_Li128ELb1ELb1ELb1ELb0EEENS1_36VarlenDynamicPersistentTileSchedulerILi128ELi80ELi128ELi128ELb1ELb1ELb0ELb0ELb1ELb1EEEEEEEEEvNT_6ParamsE,(.L_x_10 - _ZN7cutlass13device_kernelIN5flash19enable_sm80_to_sm89INS1_16FlashAttnFwdSm80INS1_25CollectiveMainloopFwdSm80ILi4ELi1ELb0EN4cute5tupleIJNS5_1CILi128EEENS7_ILi80EEENS7_ILi64EEEEEELi64ENS_6half_tEfNS_4arch4Sm80ELb0ELb0ELb1ELb1ELb0ELb0ELb1ELb1EEENS1_21CollectiveEpilogueFwdINS6_IJS8_SA_S9_EEENS6_IJNS7_ILi1EEESI_SI_EEESC_SE_Li128ELb1ELb1ELb1ELb0EEENS1_36VarlenDynamicPersistentTileSchedulerILi128ELi80ELi128ELi128ELb1ELb1ELb0ELb0ELb1ELb1EEEEEEEEEvNT_6ParamsE)
        .other          _ZN7cutlass13device_kernelIN5flash19enable_sm80_to_sm89INS1_16FlashAttnFwdSm80INS1_25CollectiveMainloopFwdSm80ILi4ELi1ELb0EN4cute5tupleIJNS5_1CILi128EEENS7_ILi80EEENS7_ILi64EEEEEELi64ENS_6half_tEfNS_4arch4Sm80ELb0ELb0ELb1ELb1ELb0ELb0ELb1ELb1EEENS1_21CollectiveEpilogueFwdINS6_IJS8_SA_S9_EEENS6_IJNS7_ILi1EEESI_SI_EEESC_SE_Li128ELb1ELb1ELb1ELb0EEENS1_36VarlenDynamicPersistentTileSchedulerILi128ELi80ELi128ELi128ELb1ELb1ELb0ELb0ELb1ELb1EEEEEEEEEvNT_6ParamsE,@"STO_CUDA_ENTRY STV_DEFAULT"
_ZN7cutlass13device_kernelIN5flash19enable_sm80_to_sm89INS1_16FlashAttnFwdSm80INS1_25CollectiveMainloopFwdSm80ILi4ELi1ELb0EN4cute5tupleIJNS5_1CILi128EEENS7_ILi80EEENS7_ILi64EEEEEELi64ENS_6half_tEfNS_4arch4Sm80ELb0ELb0ELb1ELb1ELb0ELb0ELb1ELb1EEENS1_21CollectiveEpilogueFwdINS6_IJS8_SA_S9_EEENS6_IJNS7_ILi1EEESI_SI_EEESC_SE_Li128ELb1ELb1ELb1ELb0EEENS1_36VarlenDynamicPersistentTileSchedulerILi128ELi80ELi128ELi128ELb1ELb1ELb0ELb0ELb1ELb1EEEEEEEEEvNT_6ParamsE:
[----:B------:R-:W-:Y:S01]  /*0000*/  LDC R1, c[0x0][0x37c] ;  /* 0x0000df00ff017b82 */ /* 0x000fe20000000800 */
[----:B------:R-:W-:Y:S05]  /*0010*/  EXIT ;  /* 0x000000000000794d */ /* 0x000fea0003800000 */
.L_x_1:
        /* <DEDUP_REMOVED lines=14> */
.L_x_10:


//--------------------- .text._ZN7cutlass13device_kernelIN5flash19enable_sm80_to_sm89INS1_16FlashAttnFwdSm80INS1_25CollectiveMainloopFwdSm80ILi4ELi1ELb0EN4cute5tupleIJNS5_1CILi128EEENS7_ILi80EEENS7_ILi64EEEEEELi64ENS_6half_tEfNS_4arch4Sm80ELb0ELb0ELb1ELb1ELb0ELb1ELb1ELb1EEENS1_21CollectiveEpilogueFwdINS6_IJS8_SA_S9_EEENS6_IJNS7_ILi1EEESI_SI_EEESC_SE_Li128ELb1ELb1ELb1ELb0EEENS1_36VarlenDynamicPersistentTileSchedulerILi128ELi80ELi128ELi128ELb1ELb1ELb0ELb0ELb1ELb1EEEEEEEEEvNT_6ParamsE --------------------------
	.section	.text._ZN7cutlass13device_kernelIN5flash19enable_sm80_to_sm89INS1_16FlashAttnFwdSm80INS1_25CollectiveMainloopFwdSm80ILi4ELi1ELb0EN4cute5tupleIJNS5_1CILi128EEENS7_ILi80EEENS7_ILi64EEEEEELi64ENS_6half_tEfNS_4arch4Sm80ELb0ELb0ELb1ELb1ELb0ELb1ELb1ELb1EEENS1_21CollectiveEpilogueFwdINS6_IJS8_SA_S9_EEENS6_IJNS7_ILi1EEESI_SI_EEESC_SE_Li128ELb1ELb1ELb1ELb0EEENS1_36VarlenDynamicPersistentTileSchedulerILi128ELi80ELi128ELi128ELb1ELb1ELb0ELb0ELb1ELb1EEEEEEEEEvNT_6ParamsE,"ax",@progbits
	.align	128
.text._ZN7cutlass13device_kernelIN5flash19enable_sm80_to_sm89INS1_16FlashAttnFwdSm80INS1_25CollectiveMainloopFwdSm80ILi4ELi1ELb0EN4cute5tupleIJNS5_1CILi128EEENS7_ILi80EEENS7_ILi64EEEEEELi64ENS_6half_tEfNS_4arch4Sm80ELb0ELb0ELb1ELb1ELb0ELb1ELb1ELb1EEENS1_21CollectiveEpilogueFwdINS6_IJS8_SA_S9_EEENS6_IJNS7_ILi1EEESI_SI_EEESC_SE_Li128ELb1ELb1ELb1ELb0EEENS1_36VarlenDynamicPersistentTileSchedulerILi128ELi80ELi128ELi128ELb1ELb1ELb0ELb0ELb1ELb1EEEEEEEEEvNT_6ParamsE:
        .type           _ZN7cutlass13device_kernelIN5flash19enable_sm80_to_sm89INS1_16FlashAttnFwdSm80INS1_25CollectiveMainloopFwdSm80ILi4ELi1ELb0EN4cute5tupleIJNS5_1CILi128EEENS7_ILi80EEENS7_ILi64EEEEEELi64ENS_6half_tEfNS_4arch4Sm80ELb0ELb0ELb1ELb1ELb0ELb1ELb1ELb1EEENS1_21CollectiveEpilogueFwdINS6_IJS8_SA_S9_EEENS6_IJNS7_ILi1EEESI_SI_EEESC_SE_Li128ELb1ELb1ELb1ELb0EEENS1_36VarlenDynamicPersistentTileSchedulerILi128ELi80ELi128ELi128ELb1ELb1ELb0ELb0ELb1ELb1EEEEEEEEEvNT_6ParamsE,@function
        .size           _ZN7cutlass13device_kernelIN5flash19enable_sm80_to_sm89INS1_16FlashAttnFwdSm80INS1_25CollectiveMainloopFwdSm80ILi4ELi1ELb0EN4cute5tupleIJNS5_1CILi128EEENS7_ILi80EEENS7_ILi64EEEEEELi64ENS_6half_tEfNS_4arch4Sm80ELb0ELb0ELb1ELb1ELb0ELb1ELb1ELb1EEENS1_21CollectiveEpilogueFwdINS6_IJS8_SA_S9_EEENS6_IJNS7_ILi1EEESI_SI_EEESC_SE_Li128ELb1ELb1ELb1ELb0EEENS1_36VarlenDynamicPersistentTileSchedulerILi128ELi80ELi128ELi128ELb1ELb1ELb0ELb0ELb1ELb1EEEEEEEEEvNT_6ParamsE,(.L_x_11 - _ZN7cutlass13device_kernelIN5flash19enable_sm80_to_sm89INS1_16FlashAttnFwdSm80INS1_25CollectiveMainloopFwdSm80ILi4ELi1ELb0EN4cute5tupleIJNS5_1CILi128EEENS7_ILi80EEENS7_ILi64EEEEEELi64ENS_6half_tEfNS_4arch4Sm80ELb0ELb0ELb1ELb1ELb0ELb1ELb1ELb1EEENS1_21CollectiveEpilogueFwdINS6_IJS8_SA_S9_EEENS6_IJNS7_ILi1EEESI_SI_EEESC_SE_Li128ELb1ELb1ELb1ELb0EEENS1_36VarlenDynamicPersistentTileSchedulerILi128ELi80ELi128ELi128ELb1ELb1ELb0ELb0ELb1ELb1EEEEEEEEEvNT_6ParamsE)
        .other          _ZN7cutlass13device_kernelIN5flash19enable_sm80_to_sm89INS1_16FlashAttnFwdSm80INS1_25CollectiveMainloopFwdSm80ILi4ELi1ELb0EN4cute5tupleIJNS5_1CILi128EEENS7_ILi80EEENS7_ILi64EEEEEELi64ENS_6half_tEfNS_4arch4Sm80ELb0ELb0ELb1ELb1ELb0ELb1ELb1ELb1EEENS1_21CollectiveEpilogueFwdINS6_IJS8_SA_S9_EEENS6_IJNS7_ILi1EEESI_SI_EEESC_SE_Li128ELb1ELb1ELb1ELb0EEENS1_36VarlenDynamicPersistentTileSchedulerILi128ELi80ELi128ELi128ELb1ELb1ELb0ELb0ELb1ELb1EEEEEEEEEvNT_6ParamsE,@"STO_CUDA_ENTRY STV_DEFAULT"
_ZN7cutlass13device_kernelIN5flash19enable_sm80_to_sm89INS1_16FlashAttnFwdSm80INS1_25CollectiveMainloopFwdSm80ILi4ELi1ELb0EN4cute5tupleIJNS5_1CILi128EEENS7_ILi80EEENS7_ILi64EEEEEELi64ENS_6half_tEfNS_4arch4Sm80ELb0ELb0ELb1ELb1ELb0ELb1ELb1ELb1EEENS1_21CollectiveEpilogueFwdINS6_IJS8_SA_S9_EEENS6_IJNS7_ILi1EEESI_SI_EEESC_SE_Li128ELb1ELb1ELb1ELb0EEENS1_36VarlenDynamicPersistentTileSchedulerILi128ELi80ELi128ELi128ELb1ELb1ELb0ELb0ELb1ELb1EEEEEEEEEvNT_6ParamsE:
[----:B------:R-:W-:Y:S01]  /*0000*/  LDC R1, c[0x0][0x37c] ;  /* 0x0000df00ff017b82 */ /* 0x000fe20000000800 */
[----:B------:R-:W-:Y:S05]  /*0010*/  EXIT ;  /* 0x000000000000794d */ /* 0x000fea0003800000 */
.L_x_2:
        /* <DEDUP_REMOVED lines=14> */
.L_x_11:


//--------------------- .text._ZN7cutlass13device_kernelIN5flash19enable_sm80_to_sm89INS1_16FlashAttnFwdSm80INS1_25CollectiveMainloopFwdSm80ILi4ELi1ELb0EN4cute5tupleIJNS5_1CILi128EEENS7_ILi96EEENS7_ILi64EEEEEELi64ENS_6half_tEfNS_4arch4Sm80ELb0ELb1ELb1ELb0ELb0ELb0ELb1ELb1EEENS1_21CollectiveEpilogueFwdINS6_IJS8_SA_S9_EEENS6_IJNS7_ILi1EEESI_SI_EEESC_SE_Li128ELb0ELb1ELb1ELb0EEENS1_19SingleTileSchedulerILb0ELb1ELb1ELi128EEEEEEEEEvNT_6ParamsE --------------------------
	.section	.text._ZN7cutlass13device_kernelIN5flash19enable_sm80_to_sm89INS1_16FlashAttnFwdSm80INS1_25CollectiveMainloopFwdSm80ILi4ELi1ELb0EN4cute5tupleIJNS5_1CILi128EEENS7_ILi96EEENS7_ILi64EEEEEELi64ENS_6half_tEfNS_4arch4Sm80ELb0ELb1ELb1ELb0ELb0ELb0ELb1ELb1EEENS1_21CollectiveEpilogueFwdINS6_IJS8_SA_S9_EEENS6_IJNS7_ILi1EEESI_SI_EEESC_SE_Li128ELb0ELb1ELb1ELb0EEENS1_19SingleTileSchedulerILb0ELb1ELb1ELi128EEEEEEEEEvNT_6ParamsE,"ax",@progbits
	.align	128
.text._ZN7cutlass13device_kernelIN5flash19enable_sm80_to_sm89INS1_16FlashAttnFwdSm80INS1_25CollectiveMainloopFwdSm80ILi4ELi1ELb0EN4cute5tupleIJNS5_1CILi128EEENS7_ILi96EEENS7_ILi64EEEEEELi64ENS_6half_tEfNS_4arch4Sm80ELb0ELb1ELb1ELb0ELb0ELb0ELb1ELb1EEENS1_21CollectiveEpilogueFwdINS6_IJS8_SA_S9_EEENS6_IJNS7_ILi1EEESI_SI_EEESC_SE_Li128ELb0ELb1ELb1ELb0EEENS1_19SingleTileSchedulerILb0ELb1ELb1ELi128EEEEEEEEEvNT_6ParamsE:
        .type           _ZN7cutlass13device_kernelIN5flash19enable_sm80_to_sm89INS1_16FlashAttnFwdSm80INS1_25CollectiveMainloopFwdSm80ILi4ELi1ELb0EN4cute5tupleIJNS5_1CILi128EEENS7_ILi96EEENS7_ILi64EEEEEELi64ENS_6half_tEfNS_4arch4Sm80ELb0ELb1ELb1ELb0ELb0ELb0ELb1ELb1EEENS1_21CollectiveEpilogueFwdINS6_IJS8_SA_S9_EEENS6_IJNS7_ILi1EEESI_SI_EEESC_SE_Li128ELb0ELb1ELb1ELb0EEENS1_19SingleTileSchedulerILb0ELb1ELb1ELi128EEEEEEEEEvNT_6ParamsE,@function
        .size           _ZN7cutlass13device_kernelIN5flash19enable_sm80_to_sm89INS1_16FlashAttnFwdSm80INS1_25CollectiveMainloopFwdSm80ILi4ELi1ELb0EN4cute5tupleIJNS5_1CILi128EEENS7_ILi96EEENS7_ILi64EEEEEELi64ENS_6half_tEfNS_4arch4Sm80ELb0ELb1ELb1ELb0ELb0ELb0ELb1ELb1EEENS1_21CollectiveEpilogueFwdINS6_IJS8_SA_S9_EEENS6_IJNS7_ILi1EEESI_SI_EEESC_SE_Li128ELb0ELb1ELb1ELb0EEENS1_19SingleTileSchedulerILb0ELb1ELb1ELi128EEEEEEEEEvNT_6ParamsE,(.L_x_12 - _ZN7cutlass13device_kernelIN5flash19enable_sm80_to_sm89INS1_16FlashAttnFwdSm80INS1_25CollectiveMainloopFwdSm80ILi4ELi1ELb0EN4cute5tupleIJNS5_1CILi128EEENS7_ILi96EEENS7_ILi64EEEEEELi64ENS_6half_tEfNS_4arch4Sm80ELb0ELb1ELb1ELb0ELb0ELb0ELb1ELb1EEENS1_21CollectiveEpilogueFwdINS6_IJS8_SA_S9_EEENS6_IJNS7_ILi1EEESI_SI_EEESC_SE_Li128ELb0ELb1ELb1ELb0EEENS1_19SingleTileSchedulerILb0ELb1ELb1ELi128EEEEEEEEEvNT_6ParamsE)
        .other          _ZN7cutlass13device_kernelIN5flash19enable_sm80_to_sm89INS1_16FlashAttnFwdSm80INS1_25CollectiveMainloopFwdSm80ILi4ELi1ELb0EN4cute5tupleIJNS5_1CILi128EEENS7_ILi96EEENS7_ILi64EEEEEELi64ENS_6half_tEfNS_4arch4Sm80ELb0ELb1ELb1ELb0ELb0ELb0ELb1ELb1EEENS1_21CollectiveEpilogueFwdINS6_IJS8_SA_S9_EEENS6_IJNS7_ILi1EEESI_SI_EEESC_SE_Li128ELb0ELb1ELb1ELb0EEENS1_19SingleTileSchedulerILb0ELb1ELb1ELi128EEEEEEEEEvNT_6ParamsE,@"STO_CUDA_ENTRY STV_DEFAULT"
_ZN7cutlass13device_kernelIN5flash19enable_sm80_to_sm89INS1_16FlashAttnFwdSm80INS1_25CollectiveMainloopFwdSm80ILi4ELi1ELb0EN4cute5tupleIJNS5_1CILi128EEENS7_ILi96EEENS7_ILi64EEEEEELi64ENS_6half_tEfNS_4arch4Sm80ELb0ELb1ELb1ELb0ELb0ELb0ELb1ELb1EEENS1_21CollectiveEpilogueFwdINS6_IJS8_SA_S9_EEENS6_IJNS7_ILi1EEESI_SI_EEESC_SE_Li128ELb0ELb1ELb1ELb0EEENS1_19SingleTileSchedulerILb0ELb1ELb1ELi128EEEEEEEEEvNT_6ParamsE:
[----:B------:R-:W-:Y:S01]  /*0000*/  LDC R1, c[0x0][0x37c] ;  /* 0x0000df00ff017b82 */ /* 0x000fe20000000800 */
[----:B------:R-:W-:Y:S05]  /*0010*/  EXIT ;  /* 0x000000000000794d */ /* 0x000fea0003800000 */
.L_x_3:
        /* <DEDUP_REMOVED lines=14> */
.L_x_12:


//--------------------- .text._ZN7cutlass13device_kernelIN5flash19enable_sm80_to_sm89INS1_16FlashAttnFwdSm80INS1_25CollectiveMainloopFwdSm80ILi4ELi1ELb0EN4cute5tupleIJNS5_1CILi128EEENS7_ILi80EEENS7_ILi64EEEEEELi64ENS_6half_tEfNS_4arch4Sm80ELb0ELb1ELb1ELb1ELb0ELb0ELb1ELb1EEENS1_21CollectiveEpilogueFwdINS6_IJS8_SA_S9_EEENS6_IJNS7_ILi1EEESI_SI_EEESC_SE_Li128ELb1ELb1ELb1ELb0EEENS1_36VarlenDynamicPersistentTileSchedulerILi128ELi80ELi128ELi128ELb1ELb1ELb0ELb1ELb0ELb1EEEEEEEEEvNT_6ParamsE --------------------------
	.section	.text._ZN7cutlass13device_kernelIN5flash19enable_sm80_to_sm89INS1_16FlashAttnFwdSm80INS1_25CollectiveMainloopFwdSm80ILi4ELi1ELb0EN4cute5tupleIJNS5_1CILi128EEENS7_ILi80EEENS7_ILi64EEEEEELi64ENS_6half_tEfNS_4arch4Sm80ELb0ELb1ELb1ELb1ELb0ELb0ELb1ELb1EEENS1_21CollectiveEpilogueFwdINS6_IJS8_SA_S9_EEENS6_IJNS7_ILi1EEESI_SI_EEESC_SE_Li128ELb1ELb1ELb1ELb0EEENS1_36VarlenDynamicPersistentTileSchedulerILi128ELi80ELi128ELi128ELb1ELb1ELb0ELb1ELb0ELb1EEEEEEEEEvNT_6ParamsE,"ax",@progbits
	.align	128
.text._ZN7cutlass13device_kernelIN5flash19enable_sm80_to_sm89INS1_16FlashAttnFwdSm80INS1_25CollectiveMainloopFwdSm80ILi4ELi1ELb0EN4cute5tupleIJNS5_1CILi128EEENS7_ILi80EEENS7_ILi64EEEEEELi64ENS_6half_tEfNS_4arch4Sm80ELb0ELb1ELb1ELb1ELb0ELb0ELb1ELb1EEENS1_21CollectiveEpilogueFwdINS6_IJS8_SA_S9_EEENS6_IJNS7_ILi1EEESI_SI_EEESC_SE_Li128ELb1ELb1ELb1ELb0EEENS1_36VarlenDynamicPersistentTileSchedulerILi128ELi80ELi128ELi128ELb1ELb1ELb0ELb1ELb0ELb1EEEEEEEEEvNT_6ParamsE:
        .type           _ZN7cutlass13device_kernelIN5flash19enable_sm80_to_sm89INS1_16FlashAttnFwdSm80INS1_25CollectiveMainloopFwdSm80ILi4ELi1ELb0EN4cute5tupleIJNS5_1CILi128EEENS7_ILi80EEENS7_ILi64EEEEEELi64ENS_6half_tEfNS_4arch4Sm80ELb0ELb1ELb1ELb1ELb0ELb0ELb1ELb1EEENS1_21CollectiveEpilogueFwdINS6_IJS8_SA_S9_EEENS6_IJNS7_ILi1EEESI_SI_EEESC_SE_Li128ELb1ELb1ELb1ELb0EEENS1_36VarlenDynamicPersistentTileSchedulerILi128ELi80ELi128ELi128ELb1ELb1ELb0ELb1ELb0ELb1EEEEEEEEEvNT_6ParamsE,@function
        .size           _ZN7cutlass13device_kernelIN5flash19enable_sm80_to_sm89INS1_16FlashAttnFwdSm80INS1_25CollectiveMainloopFwdSm80ILi4ELi1ELb0EN4cute5tupleIJNS5_1CILi128EEENS7_ILi80EEENS7_ILi64EEEEEELi64ENS_6half_tEfNS_4arch4Sm80ELb0ELb1ELb1ELb1ELb0ELb0ELb1ELb1EEENS1_21CollectiveEpilogueFwdINS6_IJS8_SA_S9_EEENS6_IJNS7_ILi1EEESI_SI_EEESC_SE_Li128ELb1ELb1ELb1ELb0EEENS1_36VarlenDynamicPersistentTileSchedulerILi128ELi80ELi128ELi128ELb1ELb1ELb0ELb1ELb0ELb1EEEEEEEEEvNT_6ParamsE,(.L_x_13 - _ZN7cutlass13device_kernelIN5flash19enable_sm80_to_sm89INS1_16FlashAttnFwdSm80INS1_25CollectiveMainloopFwdSm80ILi4ELi1ELb0EN4cute5tupleIJNS5_1CILi128EEENS7_ILi80EEENS7_ILi64EEEEEELi64ENS_6half_tEfNS_4arch4Sm80ELb0ELb1ELb1ELb1ELb0ELb0ELb1ELb1EEENS1_21CollectiveEpilogueFwdINS6_IJS8_SA_S9_EEENS6_IJNS7_ILi1EEESI_SI_EEESC_SE_Li128ELb1ELb1ELb1ELb0EEENS1_36VarlenDynamicPersistentTileSchedulerILi128ELi80ELi128ELi128ELb1ELb1ELb0ELb1ELb0ELb1EEEEEEEEEvNT_6ParamsE)
        .other          _ZN7cutlass13device_kernelIN5flash19enable_sm80_to_sm89INS1_16FlashAttnFwdSm80INS1_25CollectiveMainloopFwdSm80ILi4ELi1ELb0EN4cute5tupleIJNS5_1CILi128EEENS7_ILi80EEENS7_ILi64EEEEEELi64ENS_6half_tEfNS_4arch4Sm80ELb0ELb1ELb1ELb1ELb0ELb0ELb1ELb1EEENS1_21CollectiveEpilogueFwdINS6_IJS8_SA_S9_EEENS6_IJNS7_ILi1EEESI_SI_EEESC_SE_Li128ELb1ELb1ELb1ELb0EEENS1_36VarlenDynamicPersistentTileSchedulerILi128ELi80ELi128ELi128ELb1ELb1ELb0ELb1ELb0ELb1EEEEEEEEEvNT_6ParamsE,@"STO_CUDA_ENTRY STV_DEFAULT"
_ZN7cutlass13device_kernelIN5flash19enable_sm80_to_sm89INS1_16FlashAttnFwdSm80INS1_25CollectiveMainloopFwdSm80ILi4ELi1ELb0EN4cute5tupleIJNS5_1CILi128EEENS7_ILi80EEENS7_ILi64EEEEEELi64ENS_6half_tEfNS_4arch4Sm80ELb0ELb1ELb1ELb1ELb0ELb0ELb1ELb1EEENS1_21CollectiveEpilogueFwdINS6_IJS8_SA_S9_EEENS6_IJNS7_ILi1EEESI_SI_EEESC_SE_Li128ELb1ELb1ELb1ELb0EEENS1_36VarlenDynamicPersistentTileSchedulerILi128ELi80ELi128ELi128ELb1ELb1ELb0ELb1ELb0ELb1EEEEEEEEEvNT_6ParamsE:
[----:B------:R-:W-:Y:S01]  /*0000*/  LDC R1, c[0x0][0x37c] ;  /* 0x0000df00ff017b82 */ /* 0x000fe20000000800 */
[----:B------:R-:W-:Y:S05]  /*0010*/  EXIT ;  /* 0x000000000000794d */ /* 0x000fea0003800000 */
.L_x_4:
        /* <DEDUP_REMOVED lines=14> */
.L_x_13:


//--------------------- .text._ZN7cutlass13device_kernelIN5flash19enable_sm80_to_sm89INS1_16FlashAttnFwdSm80INS1_25CollectiveMainloopFwdSm80ILi4ELi1ELb0EN4cute5tupleIJNS5_1CILi128EEENS7_ILi80EEENS7_ILi64EEEEEELi64ENS_6half_tEfNS_4arch4Sm80ELb0ELb1ELb1ELb1ELb0ELb1ELb1ELb1EEENS1_21CollectiveEpilogueFwdINS6_IJS8_SA_S9_EEENS6_IJNS7_ILi1EEESI_SI_EEESC_SE_Li128ELb1ELb1ELb1ELb0EEENS1_36VarlenDynamicPersistentTileSchedulerILi128ELi80ELi128ELi128ELb1ELb1ELb0ELb1ELb0ELb1EEEEEEEEEvNT_6ParamsE --------------------------
	.section	.text._ZN7cutlass13device_kernelIN5flash19enable_sm80_to_sm89INS1_16FlashAttnFwdSm80INS1_25CollectiveMainloopFwdSm80ILi4ELi1ELb0EN4cute5tupleIJNS5_1CILi128EEENS7_ILi80EEENS7_ILi64EEEEEELi64ENS_6half_tEfNS_4arch4Sm80ELb0ELb1ELb1ELb1ELb0ELb1ELb1ELb1EEENS1_21CollectiveEpilogueFwdINS6_IJS8_SA_S9_EEENS6_IJNS7_ILi1EEESI_SI_EEESC_SE_Li128ELb1ELb1ELb1ELb0EEENS1_36VarlenDynamicPersistentTileSchedulerILi128ELi80ELi128ELi128ELb1ELb1ELb0ELb1ELb0ELb1EEEEEEEEEvNT_6ParamsE,"ax",@progbits
	.align	128
.text._ZN7cutlass13device_kernelIN5flash19enable_sm80_to_sm89INS1_16FlashAttnFwdSm80INS1_25CollectiveMainloopFwdSm80ILi4ELi1ELb0EN4cute5tupleIJNS5_1CILi128EEENS7_ILi80EEENS7_ILi64EEEEEELi64ENS_6half_tEfNS_4arch4Sm80ELb0ELb1ELb1ELb1ELb0ELb1ELb1ELb1EEENS1_21CollectiveEpilogueFwdINS6_IJS8_SA_S9_EEENS6_IJNS7_ILi1EEESI_SI_EEESC_SE_Li128ELb1ELb1ELb1ELb0EEENS1_36VarlenDynamicPersistentTileSchedulerILi128ELi80ELi128ELi128ELb1ELb1ELb0ELb1ELb0ELb1EEEEEEEEEvNT_6ParamsE:
        .type           _ZN7cutlass13device_kernelIN5flash19enable_sm80_to_sm89INS1_16FlashAttnFwdSm80INS1_25CollectiveMainloopFwdSm80ILi4ELi1ELb0EN4cute5tupleIJNS5_1CILi128EEENS7_ILi80EEENS7_ILi64EEEEEELi64ENS_6half_tEfNS_4arch4Sm80ELb0ELb1ELb1ELb1ELb0ELb1ELb1ELb1EEENS1_21CollectiveEpilogueFwdINS6_IJS8_SA_S9_EEENS6_IJNS7_ILi1EEESI_SI_EEESC_SE_Li128ELb1ELb1ELb1ELb0EEENS1_36VarlenDynamicPersistentTileSchedulerILi128ELi80ELi128ELi128ELb1ELb1ELb0ELb1ELb0ELb1EEEEEEEEEvNT_6ParamsE,@function
        .size           _ZN7cutlass13device_kernelIN5flash19enable_sm80_to_sm89INS1_16FlashAttnFwdSm80INS1_25CollectiveMainloopFwdSm80ILi4ELi1ELb0EN4cute5tupleIJNS5_1CILi128EEENS7_ILi80EEENS7_ILi64EEEEEELi64ENS_6half_tEfNS_4arch4Sm80ELb0ELb1ELb1ELb1ELb0ELb1ELb1ELb1EEENS1_21CollectiveEpilogueFwdINS6_IJS8_SA_S9_EEENS6_IJNS7_ILi1EEESI_SI_EEESC_SE_Li128ELb1ELb1ELb1ELb0EEENS1_36VarlenDynamicPersistentTileSchedulerILi128ELi80ELi128ELi128ELb1ELb1ELb0ELb1ELb0ELb1EEEEEEEEEvNT_6ParamsE,(.L_x_14 - _ZN7cutlass13device_kernelIN5flash19enable_sm80_to_sm89INS1_16FlashAttnFwdSm80INS1_25CollectiveMainloopFwdSm80ILi4ELi1ELb0EN4cute5tupleIJNS5_1CILi128EEENS7_ILi80EEENS7_ILi64EEEEEELi64ENS_6half_tEfNS_4arch4Sm80ELb0ELb1ELb1ELb1ELb0ELb1ELb1ELb1EEENS1_21CollectiveEpilogueFwdINS6_IJS8_SA_S9_EEENS6_IJNS7_ILi1EEESI_SI_EEESC_SE_Li128ELb1ELb1ELb1ELb0EEENS1_36VarlenDynamicPersistentTileSchedulerILi128ELi80ELi128ELi128ELb1ELb1ELb0ELb1ELb0ELb1EEEEEEEEEvNT_6ParamsE)
        .other          _ZN7cutlass13device_kernelIN5flash19enable_sm80_to_sm89INS1_16FlashAttnFwdSm80INS1_25CollectiveMainloopFwdSm80ILi4ELi1ELb0EN4cute5tupleIJNS5_1CILi128EEENS7_ILi80EEENS7_ILi64EEEEEELi64ENS_6half_tEfNS_4arch4Sm80ELb0ELb1ELb1ELb1ELb0ELb1ELb1ELb1EEENS1_21CollectiveEpilogueFwdINS6_IJS8_SA_S9_EEENS6_IJNS7_ILi1EEESI_SI_EEESC_SE_Li128ELb1ELb1ELb1ELb0EEENS1_36VarlenDynamicPersistentTileSchedulerILi128ELi80ELi128ELi128ELb1ELb1ELb0ELb1ELb0ELb1EEEEEEEEEvNT_6ParamsE,@"STO_CUDA_ENTRY STV_DEFAULT"
_ZN7cutlass13device_kernelIN5flash19enable_sm80_to_sm89INS1_16FlashAttnFwdSm80INS1_25CollectiveMainloopFwdSm80ILi4ELi1ELb0EN4cute5tupleIJNS5_1CILi128EEENS7_ILi80EEENS7_ILi64EEEEEELi64ENS_6half_tEfNS_4arch4Sm80ELb0ELb1ELb1ELb1ELb0ELb1ELb1ELb1EEENS1_21CollectiveEpilogueFwdINS6_IJS8_SA_S9_EEENS6_IJNS7_ILi1EEESI_SI_EEESC_SE_Li128ELb1ELb1ELb1ELb0EEENS1_36VarlenDynamicPersistentTileSchedulerILi128ELi80ELi128ELi128ELb1ELb1ELb0ELb1ELb0ELb1EEEEEEEEEvNT_6ParamsE:
[----:B------:R-:W-:Y:S01]  /*0000*/  LDC R1, c[0x0][0x37c] ;  /* 0x0000df00ff017b82 */ /* 0x000fe20000000800 */
[----:B------:R-:W-:Y:S05]  /*0010*/  EXIT ;  /* 0x000000000000794d */ /* 0x000fea0003800000 */
.L_x_5:
        /* <DEDUP_REMOVED lines=14> */
.L_x_14:


//--------------------- .text._ZN7cutlass13device_kernelIN5flash19enable_sm80_to_sm89INS1_16FlashAttnFwdSm80INS1_25CollectiveMainloopFwdSm80ILi4ELi1ELb0EN4cute5tupleIJNS5_1CILi128EEENS7_ILi112EEENS7_ILi64EEEEEELi64ENS_6half_tEfNS_4arch4Sm80ELb1ELb0ELb1ELb0ELb0ELb0ELb1ELb1EEENS1_21CollectiveEpilogueFwdINS6_IJS8_SA_S9_EEENS6_IJNS7_ILi1EEESI_SI_EEESC_SE_Li128ELb0ELb1ELb1ELb0EEENS1_30DynamicPersistentTileSchedulerILi128ELi128ELb1ELb1ELb0EEEEEEEEEvNT_6ParamsE --------------------------
	.section	.text._ZN7cutlass13device_kernelIN5flash19enable_sm80_to_sm89INS1_16FlashAttnFwdSm80INS1_25CollectiveMainloopFwdSm80ILi4ELi1ELb0EN4cute5tupleIJNS5_1CILi128EEENS7_ILi112EEENS7_ILi64EEEEEELi64ENS_6half_tEfNS_4arch4Sm80ELb1ELb0ELb1ELb0ELb0ELb0ELb1ELb1EEENS1_21CollectiveEpilogueFwdINS6_IJS8_SA_S9_EEENS6_IJNS7_ILi1EEESI_SI_EEESC_SE_Li128ELb0ELb1ELb1ELb0EEENS1_30DynamicPersistentTileSchedulerILi128ELi128ELb1ELb1ELb0EEEEEEEEEvNT_6ParamsE,"ax",@progbits
	.align	128
.text._ZN7cutlass13device_kernelIN5flash19enable_sm80_to_sm89INS1_16FlashAttnFwdSm80INS1_25CollectiveMainloopFwdSm80ILi4ELi1ELb0EN4cute5tupleIJNS5_1CILi128EEENS7_ILi112EEENS7_ILi64EEEEEELi64ENS_6half_tEfNS_4arch4Sm80ELb1ELb0ELb1ELb0ELb0ELb0ELb1ELb1EEENS1_21CollectiveEpilogueFwdINS6_IJS8_SA_S9_EEENS6_IJNS7_ILi1EEESI_SI_EEESC_SE_Li128ELb0ELb1ELb1ELb0EEENS1_30DynamicPersistentTileSchedulerILi128ELi128ELb1ELb1ELb0EEEEEEEEEvNT_6ParamsE:
        .type           _ZN7cutlass13device_kernelIN5flash19enable_sm80_to_sm89INS1_16FlashAttnFwdSm80INS1_25CollectiveMainloopFwdSm80ILi4ELi1ELb0EN4cute5tupleIJNS5_1CILi128EEENS7_ILi112EEENS7_ILi64EEEEEELi64ENS_6half_tEfNS_4arch4Sm80ELb1ELb0ELb1ELb0ELb0ELb0ELb1ELb1EEENS1_21CollectiveEpilogueFwdINS6_IJS8_SA_S9_EEENS6_IJNS7_ILi1EEESI_SI_EEESC_SE_Li128ELb0ELb1ELb1ELb0EEENS1_30DynamicPersistentTileSchedulerILi128ELi128ELb1ELb1ELb0EEEEEEEEEvNT_6ParamsE,@function
        .size           _ZN7cutlass13device_kernelIN5flash19enable_sm80_to_sm89INS1_16FlashAttnFwdSm80INS1_25CollectiveMainloopFwdSm80ILi4ELi1ELb0EN4cute5tupleIJNS5_1CILi128EEENS7_ILi112EEENS7_ILi64EEEEEELi64ENS_6half_tEfNS_4arch4Sm80ELb1ELb0ELb1ELb0ELb0ELb0ELb1ELb1EEENS1_21CollectiveEpilogueFwdINS6_IJS8_SA_S9_EEENS6_IJNS7_ILi1EEESI_SI_EEESC_SE_Li128ELb0ELb1ELb1ELb0EEENS1_30DynamicPersistentTileSchedulerILi128ELi128ELb1ELb1ELb0EEEEEEEEEvNT_6ParamsE,(.L_x_15 - _ZN7cutlass13device_kernelIN5flash19enable_sm80_to_sm89INS1_16FlashAttnFwdSm80INS1_25CollectiveMainloopFwdSm80ILi4ELi1ELb0EN4cute5tupleIJNS5_1CILi128EEENS7_ILi112EEENS7_ILi64EEEEEELi64ENS_6half_tEfNS_4arch4Sm80ELb1ELb0ELb1ELb0ELb0ELb0ELb1ELb1EEENS1_21CollectiveEpilogueFwdINS6_IJS8_SA_S9_EEENS6_IJNS7_ILi1EEESI_SI_EEESC_SE_Li128ELb0ELb1ELb1ELb0EEENS1_30DynamicPersistentTileSchedulerILi128ELi128ELb1ELb1ELb0EEEEEEEEEvNT_6ParamsE)
        .other          _ZN7cutlass13device_kernelIN5flash19enable_sm80_to_sm89INS1_16FlashAttnFwdSm80INS1_25CollectiveMainloopFwdSm80ILi4ELi1ELb0EN4cute5tupleIJNS5_1CILi128EEENS7_ILi112EEENS7_ILi64EEEEEELi64ENS_6half_tEfNS_4arch4Sm80ELb1ELb0ELb1ELb0ELb0ELb0ELb1ELb1EEENS1_21CollectiveEpilogueFwdINS6_IJS8_SA_S9_EEENS6_IJNS7_ILi1EEESI_SI_EEESC_SE_Li128ELb0ELb1ELb1ELb0EEENS1_30DynamicPersistentTileSchedulerILi128ELi128ELb1ELb1ELb0EEEEEEEEEvNT_6ParamsE,@"STO_CUDA_ENTRY STV_DEFAULT"
_ZN7cutlass13device_kernelIN5flash19enable_sm80_to_sm89INS1_16FlashAttnFwdSm80INS1_25CollectiveMainloopFwdSm80ILi4ELi1ELb0EN4cute5tupleIJNS5_1CILi128EEENS7_ILi112EEENS7_ILi64EEEEEELi64ENS_6half_tEfNS_4arch4Sm80ELb1ELb0ELb1ELb0ELb0ELb0ELb1ELb1EEENS1_21CollectiveEpilogueFwdINS6_IJS8_SA_S9_EEENS6_IJNS7_ILi1EEESI_SI_EEESC_SE_Li128ELb0ELb1ELb1ELb0EEENS1_30DynamicPersistentTileSchedulerILi128ELi128ELb1ELb1ELb0EEEEEEEEEvNT_6ParamsE:
[----:B------:R-:W-:Y:S01]  /*0000*/  LDC R1, c[0x0][0x37c] ;  /* 0x0000df00ff017b82 */ /* 0x000fe20000000800 */
[----:B------:R-:W-:Y:S05]  /*0010*/  EXIT ;  /* 0x000000000000794d */ /* 0x000fea0003800000 */
.L_x_6:
        /* <DEDUP_REMOVED lines=14> */
.L_x_15:


//--------------------- .text._ZN7cutlass13device_kernelIN5flash19enable_sm80_to_sm89INS1_16FlashAttnFwdSm80INS1_25CollectiveMainloopFwdSm80ILi4ELi1ELb0EN4cute5tupleIJNS5_1CILi128EEENS7_ILi80EEENS7_ILi64EEEEEELi64ENS_6half_tEfNS_4arch4Sm80ELb1ELb0ELb1ELb1ELb0ELb0ELb1ELb1EEENS1_21CollectiveEpilogueFwdINS6_IJS8_SA_S9_EEENS6_IJNS7_ILi1EEESI_SI_EEESC_SE_Li128ELb1ELb1ELb1ELb0EEENS1_36VarlenDynamicPersistentTileSchedulerILi128ELi80ELi128ELi128ELb1ELb1ELb0ELb1ELb1ELb1EEEEEEEEEvNT_6ParamsE --------------------------
	.section	.text._ZN7cutlass13device_kernelIN5flash19enable_sm80_to_sm89INS1_16FlashAttnFwdSm80INS1_25CollectiveMainloopFwdSm80ILi4ELi1ELb0EN4cute5tupleIJNS5_1CILi128EEENS7_ILi80EEENS7_ILi64EEEEEELi64ENS_6half_tEfNS_4arch4Sm80ELb1ELb0ELb1ELb1ELb0ELb0ELb1ELb1EEENS1_21CollectiveEpilogueFwdINS6_IJS8_SA_S9_EEENS6_IJNS7_ILi1EEESI_SI_EEESC_SE_Li128ELb1ELb1ELb1ELb0EEENS1_36VarlenDynamicPersistentTileSchedulerILi128ELi80ELi128ELi128ELb1ELb1ELb0ELb1ELb1ELb1EEEEEEEEEvNT_6ParamsE,"ax",@progbits
	.align	128
.text._ZN7cutlass13device_kernelIN5flash19enable_sm80_to_sm89INS1_16FlashAttnFwdSm80INS1_25CollectiveMainloopFwdSm80ILi4ELi1ELb0EN4cute5tupleIJNS5_1CILi128EEENS7_ILi80EEENS7_ILi64EEEEEELi64ENS_6half_tEfNS_4arch4Sm80ELb1ELb0ELb1ELb1ELb0ELb0ELb1ELb1EEENS1_21CollectiveEpilogueFwdINS6_IJS8_SA_S9_EEENS6_IJNS7_ILi1EEESI_SI_EEESC_SE_Li128ELb1ELb1ELb1ELb0EEENS1_36VarlenDynamicPersistentTileSchedulerILi128ELi80ELi128ELi128ELb1ELb1ELb0ELb1ELb1ELb1EEEEEEEEEvNT_6ParamsE:
        .type           _ZN7cutlass13device_kernelIN5flash19enable_sm80_to_sm89INS1_16FlashAttnFwdSm80INS1_25CollectiveMainloopFwdSm80ILi4ELi1ELb0EN4cute5tupleIJNS5_1CILi128EEENS7_ILi80EEENS7_ILi64EEEEEELi64ENS_6half_tEfNS_4arch4Sm80ELb1ELb0ELb1ELb1ELb0ELb0ELb1ELb1EEENS1_21CollectiveEpilogueFwdINS6_IJS8_SA_S9_EEENS6_IJNS7_ILi1EEESI_SI_EEESC_SE_Li128ELb1ELb1ELb1ELb0EEENS1_36VarlenDynamicPersistentTileSchedulerILi128ELi80ELi128ELi128ELb1ELb1ELb0ELb1ELb1ELb1EEEEEEEEEvNT_6ParamsE,@function
        .size           _ZN7cutlass13device_kernelIN5flash19enable_sm80_to_sm89INS1_16FlashAttnFwdSm80INS1_25CollectiveMainloopFwdSm80ILi4ELi1ELb0EN4cute5tupleIJNS5_1CILi128EEENS7_ILi80EEENS7_ILi64EEEEEELi64ENS_6half_tEfNS_4arch4Sm80ELb1ELb0ELb1ELb1ELb0ELb0ELb1ELb1EEENS1_21CollectiveEpilogueFwdINS6_IJS8_SA_S9_EEENS6_IJNS7_ILi1EEESI_SI_EEESC_SE_Li128ELb1ELb1ELb1ELb0EEENS1_36VarlenDynamicPersistentTileSchedulerILi128ELi80ELi128ELi128ELb1ELb1ELb0ELb1ELb1ELb1EEEEEEEEEvNT_6ParamsE,(.L_x_16 - _ZN7cutlass13device_kernelIN5flash19enable_sm80_to_sm89INS1_16FlashAttnFwdSm80INS1_25CollectiveMainloopFwdSm80ILi4ELi1ELb0EN4cute5tupleIJNS5_1CILi128EEENS7_ILi80EEENS7_ILi64EEEEEELi64ENS_6half_tEfNS_4arch4Sm80ELb1ELb0ELb1ELb1ELb0ELb0ELb1ELb1EEENS1_21CollectiveEpilogueFwdINS6_IJS8_SA_S9_EEENS6_IJNS7_ILi1EEESI_SI_EEESC_SE_Li128ELb1ELb1ELb1ELb0EEENS1_36VarlenDynamicPersistentTileSchedulerILi128ELi80ELi128ELi128ELb1ELb1ELb0ELb1ELb1ELb1EEEEEEEEEvNT_6ParamsE)
        .other          _ZN7cutlass13device_kernelIN5flash19enable_sm80_to_sm89INS1_16FlashAttnFwdSm80INS1_25CollectiveMainloopFwdSm80ILi4ELi1ELb0EN4cute5tupleIJNS5_1CILi128EEENS7_ILi80EEENS7_ILi64EEEEEELi64ENS_6half_tEfNS_4arch4Sm80ELb1ELb0ELb1ELb1ELb0ELb0ELb1ELb1EEENS1_21CollectiveEpilogueFwdINS6_IJS8_SA_S9_EEENS6_IJNS7_ILi1EEESI_SI_EEESC_SE_Li128ELb1ELb1ELb1ELb0EEENS1_36VarlenDynamicPersistentTileSchedulerILi128ELi80ELi128ELi128ELb1ELb1ELb0ELb1ELb1ELb1EEEEEEEEEvNT_6ParamsE,@"STO_CUDA_ENTRY STV_DEFAULT"
_ZN7cutlass13device_kernelIN5flash19enable_sm80_to_sm89INS1_16FlashAttnFwdSm80INS1_25CollectiveMainloopFwdSm80ILi4ELi1ELb0EN4cute5tupleIJNS5_1CILi128EEENS7_ILi80EEENS7_ILi64EEEEEELi64ENS_6half_tEfNS_4arch4Sm80ELb1ELb0ELb1ELb1ELb0ELb0ELb1ELb1EEENS1_21CollectiveEpilogueFwdINS6_IJS8_SA_S9_EEENS6_IJNS7_ILi1EEESI_SI_EEESC_SE_Li128ELb1ELb1ELb1ELb0EEENS1_36VarlenDynamicPersistentTileSchedulerILi128ELi80ELi128ELi128ELb1ELb1ELb0ELb1ELb1ELb1EEEEEEEEEvNT_6ParamsE:
[----:B------:R-:W-:Y:S01]  /*0000*/  LDC R1, c[0x0][0x37c] ;  /* 0x0000df00ff017b82 */ /* 0x000fe20000000800 */
[----:B------:R-:W-:Y:S05]  /*0010*/  EXIT ;  /* 0x000000000000794d */ /* 0x000fea0003800000 */
.L_x_7:
        /* <DEDUP_REMOVED lines=14> */
.L_x_16:


//--------------------- .text._ZN7cutlass13device_kernelIN5flash19enable_sm80_to_sm89INS1_16FlashAttnFwdSm80INS1_25CollectiveMainloopFwdSm80ILi4ELi1ELb0EN4cute5tupleIJNS5_1CILi128EEENS7_ILi80EEENS7_ILi64EEEEEELi64ENS_6half_tEfNS_4arch4Sm80ELb1ELb0ELb1ELb1ELb0ELb1ELb1ELb1EEENS1_21CollectiveEpilogueFwdINS6_IJS8_SA_S9_EEENS6_IJNS7_ILi1EEESI_SI_EEESC_SE_Li128ELb1ELb1ELb1ELb0EEENS1_36VarlenDynamicPersistentTileSchedulerILi128ELi80ELi128ELi128ELb1ELb1ELb0ELb1ELb1ELb1EEEEEEEEEvNT_6ParamsE --------------------------
	.section	.text._ZN7cutlass13device_kernelIN5flash19enable_sm80_to_sm89INS1_16FlashAttnFwdSm80INS1_25CollectiveMainloopFwdSm80ILi4ELi1ELb0EN4cute5tupleIJNS5_1CILi128EEENS7_ILi80EEENS7_ILi64EEEEEELi64ENS_6half_tEfNS_4arch4Sm80ELb1ELb0ELb1ELb1ELb0ELb1ELb1ELb1EEENS1_21CollectiveEpilogueFwdINS6_IJS8_SA_S9_EEENS6_IJNS7_ILi1EEESI_SI_EEESC_SE_Li128ELb1ELb1ELb1ELb0EEENS1_36VarlenDynamicPersistentTileSchedulerILi128ELi80ELi128ELi128ELb1ELb1ELb0ELb1ELb1ELb1EEEEEEEEEvNT_6ParamsE,"ax",@progbits
	.align	128
.text._ZN7cutlass13device_kernelIN5flash19enable_sm80_to_sm89INS1_16FlashAttnFwdSm80INS1_25CollectiveMainloopFwdSm80ILi4ELi1ELb0EN4cute5tupleIJNS5_1CILi128EEENS7_ILi80EEENS7_ILi64EEEEEELi64ENS_6half_tEfNS_4arch4Sm80ELb1ELb0ELb1ELb1ELb0ELb1ELb1ELb1EEENS1_21CollectiveEpilogueFwdINS6_IJS8_SA_S9_EEENS6_IJNS7_ILi1EEESI_SI_EEESC_SE_Li128ELb1ELb1ELb1ELb0EEENS1_36VarlenDynamicPersistentTileSchedulerILi128ELi80ELi128ELi128ELb1ELb1ELb0ELb1ELb1ELb1EEEEEEEEEvNT_6ParamsE:
        .type           _ZN7cutlass13device_kernelIN5flash19enable_sm80_to_sm89INS1_16FlashAttnFwdSm80INS1_25CollectiveMainloopFwdSm80ILi4ELi1ELb0EN4cute5tupleIJNS5_1CILi128EEENS7_ILi80EEENS7_ILi64EEEEEELi64ENS_6half_tEfNS_4arch4Sm80ELb1ELb0ELb1ELb1ELb0ELb1ELb1ELb1EEENS1_21CollectiveEpilogueFwdINS6_IJS8_SA_S9_EEENS6_IJNS7_ILi1EEESI_SI_EEESC_SE_Li128ELb1ELb1ELb1ELb0EEENS1_36VarlenDynamicPersistentTileSchedulerILi128ELi80ELi128ELi128ELb1ELb1ELb0ELb1ELb1ELb1EEEEEEEEEvNT_6ParamsE,@function
        .size           _ZN7cutlass13device_kernelIN5flash19enable_sm80_to_sm89INS1_16FlashAttnFwdSm80INS1_25CollectiveMainloopFwdSm80ILi4ELi1ELb0EN4cute5tupleIJNS5_1CILi128EEENS7_ILi80EEENS7_ILi64EEEEEELi64ENS_6half_tEfNS_4arch4Sm80ELb1ELb0ELb1ELb1ELb0ELb1ELb1ELb1EEENS1_21CollectiveEpilogueFwdINS6_IJS8_SA_S9_EEENS6_IJNS7_ILi1EEESI_SI_EEESC_SE_Li128ELb1ELb1ELb1ELb0EEENS1_36VarlenDynamicPersistentTileSchedulerILi128ELi80ELi128ELi128ELb1ELb1ELb0ELb1ELb1ELb1EEEEEEEEEvNT_6ParamsE,(.L_x_17 - _ZN7cutlass13device_kernelIN5flash19enable_sm80_to_sm89INS1_16FlashAttnFwdSm80INS1_25CollectiveMainloopFwdSm80ILi4ELi1ELb0EN4cute5tupleIJNS5_1CILi128EEENS7_ILi80EEENS7_ILi64EEEEEELi64ENS_6half_tEfNS_4arch4Sm80ELb1ELb0ELb1ELb1ELb0ELb1ELb1ELb1EEENS1_21CollectiveEpilogueFwdINS6_IJS8_SA_S9_EEENS6_IJNS7_ILi1EEESI_SI_EEESC_SE_Li128ELb1ELb1ELb1ELb0EEENS1_36VarlenDynamicPersistentTileSchedulerILi128ELi80ELi128ELi128ELb1ELb1ELb0ELb1ELb1ELb1EEEEEEEEEvNT_6ParamsE)
        .other          _ZN7cutlass13device_kernelIN5flash19enable_sm80_to_sm89INS1_16FlashAttnFwdSm80INS1_25CollectiveMainloopFwdSm80ILi4ELi1ELb0EN4cute5tupleIJNS5_1CILi128EEENS7_ILi80EEENS7_ILi64EEEEEELi64ENS_6half_tEfNS_4arch4Sm80ELb1ELb0ELb1ELb1ELb0ELb1ELb1ELb1EEENS1_21CollectiveEpilogueFwdINS6_IJS8_SA_S9_EEENS6_IJNS7_ILi1EEESI_SI_EEESC_SE_Li128ELb1ELb1ELb1ELb0EEENS1_36VarlenDynamicPersistentTileSchedulerILi128ELi80ELi128ELi128ELb1ELb1ELb0ELb1ELb1ELb1EEEEEEEEEvNT_6ParamsE,@"STO_CUDA_ENTRY STV_DEFAULT"
_ZN7cutlass13device_kernelIN5flash19enable_sm80_to_sm89INS1_16FlashAttnFwdSm80INS1_25CollectiveMainloopFwdSm80ILi4ELi1ELb0EN4cute5tupleIJNS5_1CILi128EEENS7_ILi80EEENS7_ILi64EEEEEELi64ENS_6half_tEfNS_4arch4Sm80ELb1ELb0ELb1ELb1ELb0ELb1ELb1ELb1EEENS1_21CollectiveEpilogueFwdINS6_IJS8_SA_S9_EEENS6_IJNS7_ILi1EEESI_SI_EEESC_SE_Li128ELb1ELb1ELb1ELb0EEENS1_36VarlenDynamicPersistentTileSchedulerILi128ELi80ELi128ELi128ELb1ELb1ELb0ELb1ELb1ELb1EEEEEEEEEvNT_6ParamsE:
[----:B------:R-:W-:Y:S01]  /*0000*/  LDC R1, c[0x0][0x37c] ;  /* 0x0000df00ff017b82 */ /* 0x000fe20000000800 */
[----:B------:R-:W-:Y:S05]  /*0010*/  EXIT ;  /* 0x000000000000794d */ /* 0x000fea0003800000 */
.L_x_8:
        /* <DEDUP_REMOVED lines=14> */
.L_x_17:


//--------------------- .nv.shared.reserved.0     --------------------------
	.section	.nv.shared.reserved.0,"aw",@nobits
	.weak		__nv_reservedSMEM_offset_0_alias
	.size		__nv_reservedSMEM_offset_0_alias, 0, 64
	.other		__nv_reservedSMEM_offset_0_alias,@"STO_CUDA_RESERVED_SHARED STV_DEFAULT"
__nv_reservedSMEM_offset_0_alias:
	.zero		0
	.zero		64


//--------------------- .nv.global                --------------------------
	.section	.nv.global,"aw",@nobits
.nv.global:
	.type		_ZN79_INTERNAL_a8661eb0_43_flash_fwd_hdim64_fp16_split_softcap_sm80_cu_60c5005d_32894cute1_E,@object
	.size		_ZN79_INTERNAL_a8661eb0_43_flash_fwd_hdim64_fp16_split_softcap_sm80_cu_60c5005d_32894cute1_E,(_ZN79_INTERNAL_a8661eb0_43_flash_fwd_hdim64_fp16_split_softcap_sm80_cu_60c5005d_32894cuda3std3__45__cpo6cbeginE - _ZN79_INTERNAL_a8661eb0_43_flash_fwd_hdim64_fp16_split_softcap_sm80_cu_60c5005d_32894cute1_E)
_ZN79_INTERNAL_a8661eb0_43_flash_fwd_hdim64_fp16_split_softcap_sm80_cu_60c5005d_32894cute1_E:
	.zero		1
	.type		_ZN79_INTERNAL_a8661eb0_43_flash_fwd_hdim64_fp16_split_softcap_sm80_cu_60c5005d_32894cuda3std3__45__cpo6cbeginE,@object
	.size		_ZN79_INTERNAL_a8661eb0_43_flash_fwd_hdim64_fp16_split_softcap_sm80_cu_60c5005d_32894cuda3std3__45__cpo6cbeginE,(_ZN79_INTERNAL_a8661eb0_43_flash_fwd_hdim64_fp16_split_softcap_sm80_cu_60c5005d_32894cuda3std3__48in_placeE - _ZN79_INTERNAL_a8661eb0_43_flash_fwd_hdim64_fp16_split_softcap_sm80_cu_60c5005d_32894cuda3std3__45__cpo6cbeginE)
_ZN79_INTERNAL_a8661eb0_43_flash_fwd_hdim64_fp16_split_softcap_sm80_cu_60c5005d_32894cuda3std3__45__cpo6cbeginE:
	.zero		1
	.type		_ZN79_INTERNAL_a8661eb0_43_flash_fwd_hdim64_fp16_split_softcap_sm80_cu_60c5005d_32894cuda3std3__48in_placeE,@object
	.size		_ZN79_INTERNAL_a8661eb0_43_flash_fwd_hdim64_fp16_split_softcap_sm80_cu_60c5005d_32894cuda3std3__48in_placeE,(_ZN79_INTERNAL_a8661eb0_43_flash_fwd_hdim64_fp16_split_softcap_sm80_cu_60c5005d_32894cuda3std6ranges3__45__cpo9iter_moveE - _ZN79_INTERNAL_a8661eb0_43_flash_fwd_hdim64_fp16_split_softcap_sm80_cu_60c5005d_32894cuda3std3__48in_placeE)
_ZN79_INTERNAL_a8661eb0_43_flash_fwd_hdim64_fp16_split_softcap_sm80_cu_60c5005d_32894cuda3std3__48in_placeE:
	.zero		1
	.type		_ZN79_INTERNAL_a8661eb0_43_flash_fwd_hdim64_fp16_split_softcap_sm80_cu_60c5005d_32894cuda3std6ranges3__45__cpo9iter_moveE,@object
	.size		_ZN79_INTERNAL_a8661eb0_43_flash_fwd_hdim64_fp16_split_softcap_sm80_cu_60c5005d_32894cuda3std6ranges3__45__cpo9iter_moveE,(_ZN79_INTERNAL_a8661eb0_43_flash_fwd_hdim64_fp16_split_softcap_sm80_cu_60c5005d_32894cuda3std3__45__cpo5beginE - _ZN79_INTERNAL_a8661eb0_43_flash_fwd_hdim64_fp16_split_softcap_sm80_cu_60c5005d_32894cuda3std6ranges3__45__cpo9iter_moveE)
_ZN79_INTERNAL_a8661eb0_43_flash_fwd_hdim64_fp16_split_softcap_sm80_cu_60c5005d_32894cuda3std6ranges3__45__cpo9iter_moveE:
	.zero		1
	.type		_ZN79_INTERNAL_a8661eb0_43_flash_fwd_hdim64_fp16_split_softcap_sm80_cu_60c5005d_32894cuda3std3__45__cpo5beginE,@object
	.size		_ZN79_INTERNAL_a8661eb0_43_flash_fwd_hdim64_fp16_split_softcap_sm80_cu_60c5005d_32894cuda3std3__45__cpo5beginE,(_ZN79_INTERNAL_a8661eb0_43_flash_fwd_hdim64_fp16_split_softcap_sm80_cu_60c5005d_32894cuda3std3__481_GLOBAL__N__a8661eb0_43_flash_fwd_hdim64_fp16_split_softcap_sm80_cu_60c5005d_32896ignoreE - _ZN79_INTERNAL_a8661eb0_43_flash_fwd_hdim64_fp16_split_softcap_sm80_cu_60c5005d_32894cuda3std3__45__cpo5beginE)
_ZN79_INTERNAL_a8661eb0_43_flash_fwd_hdim64_fp16_split_softcap_sm80_cu_60c5005d_32894cuda3std3__45__cpo5beginE:
	.zero		1
	.type		_ZN79_INTERNAL_a8661eb0_43_flash_fwd_hdim64_fp16_split_softcap_sm80_cu_60c5005d_32894cuda3std3__481_GLOBAL__N__a8661eb0_43_flash_fwd_hdim64_fp16_split_softcap_sm80_cu_60c5005d_32896ignoreE,@object
	.size		_ZN79_INTERNAL_a8661eb0_43_flash_fwd_hdim64_fp16_split_softcap_sm80_cu_60c5005d_32894cuda3std3__481_GLOBAL__N__a8661eb0_43_flash_fwd_hdim64_fp16_split_softcap_sm80_cu_60c5005d_32896ignoreE,(_ZN79_INTERNAL_a8661eb0_43_flash_fwd_hdim64_fp16_split_softcap_sm80_cu_60c5005d_32894cute7productE - _ZN79_INTERNAL_a8661eb0_43_flash_fwd_hdim64_fp16_split_softcap_sm80_cu_60c5005d_32894cuda3std3__481_GLOBAL__N__a8661eb0_43_flash_fwd_hdim64_fp16_split_softcap_sm80_cu_60c5005d_32896ignoreE)
_ZN79_INTERNAL_a8661eb0_43_flash_fwd_hdim64_fp16_split_softcap_sm80_cu_60c5005d_32894cuda3std3__481_GLOBAL__N__a8661eb0_43_flash_fwd_hdim64_fp16_split_softcap_sm80_cu_60c5005d_32896ignoreE:
	.zero		1
	.type		_ZN79_INTERNAL_a8661eb0_43_flash_fwd_hdim64_fp16_split_softcap_sm80_cu_60c5005d_32894cute7productE,@object
	.size		_ZN79_INTERNAL_a8661eb0_43_flash_fwd_hdim64_fp16_split_softcap_sm80_cu_60c5005d_32894cute7productE,(_ZN79_INTERNAL_a8661eb0_43_flash_fwd_hdim64_fp16_split_softcap_sm80_cu_60c5005d_32894cuda3std3__45__cpo3endE - _ZN79_INTERNAL_a8661eb0_43_flash_fwd_hdim64_fp16_split_softcap_sm80_cu_60c5005d_32894cute7productE)
_ZN79_INTERNAL_a8661eb0_43_flash_fwd_hdim64_fp16_split_softcap_sm80_cu_60c5005d_32894cute7productE:
	.zero		1
	.type		_ZN79_INTERNAL_a8661eb0_43_flash_fwd_hdim64_fp16_split_softcap_sm80_cu_60c5005d_32894cuda3std3__45__cpo3endE,@object
	.size		_ZN79_INTERNAL_a8661eb0_43_flash_fwd_hdim64_fp16_split_softcap_sm80_cu_60c5005d_32894cuda3std3__45__cpo3endE,(_ZN79_INTERNAL_a8661eb0_43_flash_fwd_hdim64_fp16_split_softcap_sm80_cu_60c5005d_32894cuda3std3__419piecewise_constructE - _ZN79_INTERNAL_a8661eb0_43_flash_fwd_hdim64_fp16_split_softcap_sm80_cu_60c5005d_32894cuda3std3__45__cpo3endE)
_ZN79_INTERNAL_a8661eb0_43_flash_fwd_hdim64_fp16_split_softcap_sm80_cu_60c5005d_32894cuda3std3__45__cpo3endE:
	.zero		1
	.type		_ZN79_INTERNAL_a8661eb0_43_flash_fwd_hdim64_fp16_split_softcap_sm80_cu_60c5005d_32894cuda3std3__419piecewise_constructE,@object
	.size		_ZN79_INTERNAL_a8661eb0_43_flash_fwd_hdim64_fp16_split_softcap_sm80_cu_60c5005d_32894cuda3std3__419piecewise_constructE,(_ZN79_INTERNAL_a8661eb0_43_flash_fwd_hdim64_fp16_split_softcap_sm80_cu_60c5005d_32894cuda3std3__45__cpo4cendE - _ZN79_INTERNAL_a8661eb0_43_flash_fwd_hdim64_fp16_split_softcap_sm80_cu_60c5005d_32894cuda3std3__419piecewise_constructE)
_ZN79_INTERNAL_a8661eb0_43_flash_fwd_hdim64_fp16_split_softcap_sm80_cu_60c5005d_32894cuda3std3__419piecewise_constructE:
	.zero		1
	.type		_ZN79_INTERNAL_a8661eb0_43_flash_fwd_hdim64_fp16_split_softcap_sm80_cu_60c5005d_32894cuda3std3__45__cpo4cendE,@object
	.size		_ZN79_INTERNAL_a8661eb0_43_flash_fwd_hdim64_fp16_split_softcap_sm80_cu_60c5005d_32894cuda3std3__45__cpo4cendE,(_ZN79_INTERNAL_a8661eb0_43_flash_fwd_hdim64_fp16_split_softcap_sm80_cu_60c5005d_32894cuda3std6ranges3__45__cpo4swapE - _ZN79_INTERNAL_a8661eb0_43_flash_fwd_hdim64_fp16_split_softcap_sm80_cu_60c5005d_32894cuda3std3__45__cpo4cendE)
_ZN79_INTERNAL_a8661eb0_43_flash_fwd_hdim64_fp16_split_softcap_sm80_cu_60c5005d_32894cuda3std3__45__cpo4cendE:
	.zero		1
	.type		_ZN79_INTERNAL_a8661eb0_43_flash_fwd_hdim64_fp16_split_softcap_sm80_cu_60c5005d_32894cuda3std6ranges3__45__cpo4swapE,@object
	.size		_ZN79_INTERNAL_a8661eb0_43_flash_fwd_hdim64_fp16_split_softcap_sm80_cu_60c5005d_32894cuda3std6ranges3__45__cpo4swapE,(.L_7 - _ZN79_INTERNAL_a8661eb0_43_flash_fwd_hdim64_fp16_split_softcap_sm80_cu_60c5005d_32894cuda3std6ranges3__45__cpo4swapE)
_ZN79_INTERNAL_a8661eb0_43_flash_fwd_hdim64_fp16_split_softcap_sm80_cu_60c5005d_32894cuda3std6ranges3__45__cpo4swapE:
	.zero		1
.L_7:


//--------------------- .nv.constant0._ZN7cutlass13device_kernelIN5flash19enable_sm80_to_sm89INS1_16FlashAttnFwdSm80INS1_25CollectiveMainloopFwdSm80ILi4ELi1ELb0EN4cute5tupleIJNS5_1CILi128EEENS7_ILi112EEENS7_ILi64EEEEEELi64ENS_6half_tEfNS_4arch4Sm80ELb0ELb0ELb1ELb0ELb0ELb0ELb1ELb1EEENS1_21CollectiveEpilogueFwdINS6_IJS8_SA_S9_EEENS6_IJNS7_ILi1EEESI_SI_EEESC_SE_Li128ELb0ELb1ELb1ELb0EEENS1_19SingleTileSchedulerILb0ELb1ELb1ELi128EEEEEEEEEvNT_6ParamsE --------------------------
	.section	.nv.constant0._ZN7cutlass13device_kernelIN5flash19enable_sm80_to_sm89INS1_16FlashAttnFwdSm80INS1_25CollectiveMainloopFwdSm80ILi4ELi1ELb0EN4cute5tupleIJNS5_1CILi128EEENS7_ILi112EEENS7_ILi64EEEEEELi64ENS_6half_tEfNS_4arch4Sm80ELb0ELb0ELb1ELb0ELb0ELb0ELb1ELb1EEENS1_21CollectiveEpilogueFwdINS6_IJS8_SA_S9_EEENS6_IJNS7_ILi1EEESI_SI_EEESC_SE_Li128ELb0ELb1ELb1ELb0EEENS1_19SingleTileSchedulerILb0ELb1ELb1ELi128EEEEEEEEEvNT_6ParamsE,"a",@progbits
	.sectionflags	@""
	.align	4
.nv.constant0._ZN7cutlass13device_kernelIN5flash19enable_sm80_to_sm89INS1_16FlashAttnFwdSm80INS1_25CollectiveMainloopFwdSm80ILi4ELi1ELb0EN4cute5tupleIJNS5_1CILi128EEENS7_ILi112EEENS7_ILi64EEEEEELi64ENS_6half_tEfNS_4arch4Sm80ELb0ELb0ELb1ELb0ELb0ELb0ELb1ELb1EEENS1_21CollectiveEpilogueFwdINS6_IJS8_SA_S9_EEENS6_IJNS7_ILi1EEESI_SI_EEESC_SE_Li128ELb0ELb1ELb1ELb0EEENS1_19SingleTileSchedulerILb0ELb1ELb1ELi128EEEEEEEEEvNT_6ParamsE:
	.zero		1944


//--------------------- .nv.constant0._ZN7cutlass13device_kernelIN5flash19enable_sm80_to_sm89INS1_16FlashAttnFwdSm80INS1_25CollectiveMainloopFwdSm80ILi4ELi1ELb0EN4cute5tupleIJNS5_1CILi128EEENS7_ILi80EEENS7_ILi64EEEEEELi64ENS_6half_tEfNS_4arch4Sm80ELb0ELb0ELb1ELb1ELb0ELb0ELb1ELb1EEENS1_21CollectiveEpilogueFwdINS6_IJS8_SA_S9_EEENS6_IJNS7_ILi1EEESI_SI_EEESC_SE_Li128ELb1ELb1ELb1ELb0EEENS1_36VarlenDynamicPersistentTileSchedulerILi128ELi80ELi128ELi128ELb1ELb1ELb0ELb0ELb1ELb1EEEEEEEEEvNT_6ParamsE --------------------------
	.section	.nv.constant0._ZN7cutlass13device_kernelIN5flash19enable_sm80_to_sm89INS1_16FlashAttnFwdSm80INS1_25CollectiveMainloopFwdSm80ILi4ELi1ELb0EN4cute5tupleIJNS5_1CILi128EEENS7_ILi80EEENS7_ILi64EEEEEELi64ENS_6half_tEfNS_4arch4Sm80ELb0ELb0ELb1ELb1ELb0ELb0ELb1ELb1EEENS1_21CollectiveEpilogueFwdINS6_IJS8_SA_S9_EEENS6_IJNS7_ILi1EEESI_SI_EEESC_SE_Li128ELb1ELb1ELb1ELb0EEENS1_36VarlenDynamicPersistentTileSchedulerILi128ELi80ELi128ELi128ELb1ELb1ELb0ELb0ELb1ELb1EEEEEEEEEvNT_6ParamsE,"a",@progbits
	.sectionflags	@""
	.align	4
.nv.constant0._ZN7cutlass13device_kernelIN5flash19enable_sm80_to_sm89INS1_16FlashAttnFwdSm80INS1_25CollectiveMainloopFwdSm80ILi4ELi1ELb0EN4cute5tupleIJNS5_1CILi128EEENS7_ILi80EEENS7_ILi64EEEEEELi64ENS_6half_tEfNS_4arch4Sm80ELb0ELb0ELb1ELb1ELb0ELb0ELb1ELb1EEENS1_21CollectiveEpilogueFwdINS6_IJS8_SA_S9_EEENS6_IJNS7_ILi1EEESI_SI_EEESC_SE_Li128ELb1ELb1ELb1ELb0EEENS1_36VarlenDynamicPersistentTileSchedulerILi128ELi80ELi128ELi128ELb1ELb1ELb0ELb0ELb1ELb1EEEEEEEEEvNT_6ParamsE:
	.zero		1976


//--------------------- .nv.constant0._ZN7cutlass13device_kernelIN5flash19enable_sm80_to_sm89INS1_16FlashAttnFwdSm80INS1_25CollectiveMainloopFwdSm80ILi4ELi1ELb0EN4cute5tupleIJNS5_1CILi128EEENS7_ILi80EEENS7_ILi64EEEEEELi64ENS_6half_tEfNS_4arch4Sm80ELb0ELb0ELb1ELb1ELb0ELb1ELb1ELb1EEENS1_21CollectiveEpilogueFwdINS6_IJS8_SA_S9_EEENS6_IJNS7_ILi1EEESI_SI_EEESC_SE_Li128ELb1ELb1ELb1ELb0EEENS1_36VarlenDynamicPersistentTileSchedulerILi128ELi80ELi128ELi128ELb1ELb1ELb0ELb0ELb1ELb1EEEEEEEEEvNT_6ParamsE --------------------------
	.section	.nv.constant0._ZN7cutlass13device_kernelIN5flash19enable_sm80_to_sm89INS1_16FlashAttnFwdSm80INS1_25CollectiveMainloopFwdSm80ILi4ELi1ELb0EN4cute5tupleIJNS5_1CILi128EEENS7_ILi80EEENS7_ILi64EEEEEELi64ENS_6half_tEfNS_4arch4Sm80ELb0ELb0ELb1ELb1ELb0ELb1ELb1ELb1EEENS1_21CollectiveEpilogueFwdINS6_IJS8_SA_S9_EEENS6_IJNS7_ILi1EEESI_SI_EEESC_SE_Li128ELb1ELb1ELb1ELb0EEENS1_36VarlenDynamicPersistentTileSchedulerILi128ELi80ELi128ELi128ELb1ELb1ELb0ELb0ELb1ELb1EEEEEEEEEvNT_6ParamsE,"a",@progbits
	.sectionflags	@""
	.align	4
.nv.constant0._ZN7cutlass13device_kernelIN5flash19enable_sm80_to_sm89INS1_16FlashAttnFwdSm80INS1_25CollectiveMainloopFwdSm80ILi4ELi1ELb0EN4cute5tupleIJNS5_1CILi128EEENS7_ILi80EEENS7_ILi64EEEEEELi64ENS_6half_tEfNS_4arch4Sm80ELb0ELb0ELb1ELb1ELb0ELb1ELb1ELb1EEENS1_21CollectiveEpilogueFwdINS6_IJS8_SA_S9_EEENS6_IJNS7_ILi1EEESI_SI_EEESC_SE_Li128ELb1ELb1ELb1ELb0EEENS1_36VarlenDynamicPersistentTileSchedulerILi128ELi80ELi128ELi128ELb1ELb1ELb0ELb0ELb1ELb1EEEEEEEEEvNT_6ParamsE:
	.zero		1976


//--------------------- .nv.constant0._ZN7cutlass13device_kernelIN5flash19enable_sm80_to_sm89INS1_16FlashAttnFwdSm80INS1_25CollectiveMainloopFwdSm80ILi4ELi1ELb0EN4cute5tupleIJNS5_1CILi128EEENS7_ILi96EEENS7_ILi64EEEEEELi64ENS_6half_tEfNS_4arch4Sm80ELb0ELb1ELb1ELb0ELb0ELb0ELb1ELb1EEENS1_21CollectiveEpilogueFwdINS6_IJS8_SA_S9_EEENS6_IJNS7_ILi1EEESI_SI_EEESC_SE_Li128ELb0ELb1ELb1ELb0EEENS1_19SingleTileSchedulerILb0ELb1ELb1ELi128EEEEEEEEEvNT_6ParamsE --------------------------
	.section	.nv.constant0._ZN7cutlass13device_kernelIN5flash19enable_sm80_to_sm89INS1_16FlashAttnFwdSm80INS1_25CollectiveMainloopFwdSm80ILi4ELi1ELb0EN4cute5tupleIJNS5_1CILi128EEENS7_ILi96EEENS7_ILi64EEEEEELi64ENS_6half_tEfNS_4arch4Sm80ELb0ELb1ELb1ELb0ELb0ELb0ELb1ELb1EEENS1_21CollectiveEpilogueFwdINS6_IJS8_SA_S9_EEENS6_IJNS7_ILi1EEESI_SI_EEESC_SE_Li128ELb0ELb1ELb1ELb0EEENS1_19SingleTileSchedulerILb0ELb1ELb1ELi128EEEEEEEEEvNT_6ParamsE,"a",@progbits
	.sectionflags	@""
	.align	4
.nv.constant0._ZN7cutlass13device_kernelIN5flash19enable_sm80_to_sm89INS1_16FlashAttnFwdSm80INS1_25CollectiveMainloopFwdSm80ILi4ELi1ELb0EN4cute5tupleIJNS5_1CILi128EEENS7_ILi96EEENS7_ILi64EEEEEELi64ENS_6half_tEfNS_4arch4Sm80ELb0ELb1ELb1ELb0ELb0ELb0ELb1ELb1EEENS1_21CollectiveEpilogueFwdINS6_IJS8_SA_S9_EEENS6_IJNS7_ILi1EEESI_SI_EEESC_SE_Li128ELb0ELb1ELb1ELb0EEENS1_19SingleTileSchedulerILb0ELb1ELb1ELi128EEEEEEEEEvNT_6ParamsE:
	.zero		1944


//--------------------- .nv.constant0._ZN7cutlass13device_kernelIN5flash19enable_sm80_to_sm89INS1_16FlashAttnFwdSm80INS1_25CollectiveMainloopFwdSm80ILi4ELi1ELb0EN4cute5tupleIJNS5_1CILi128EEENS7_ILi80EEENS7_ILi64EEEEEELi64ENS_6half_tEfNS_4arch4Sm80ELb0ELb1ELb1ELb1ELb0ELb0ELb1ELb1EEENS1_21CollectiveEpilogueFwdINS6_IJS8_SA_S9_EEENS6_IJNS7_ILi1EEESI_SI_EEESC_SE_Li128ELb1ELb1ELb1ELb0EEENS1_36VarlenDynamicPersistentTileSchedulerILi128ELi80ELi128ELi128ELb1ELb1ELb0ELb1ELb0ELb1EEEEEEEEEvNT_6ParamsE --------------------------
	.section	.nv.constant0._ZN7cutlass13device_kernelIN5flash19enable_sm80_to_sm89INS1_16FlashAttnFwdSm80INS1_25CollectiveMainloopFwdSm80ILi4ELi1ELb0EN4cute5tupleIJNS5_1CILi128EEENS7_ILi80EEENS7_ILi64EEEEEELi64ENS_6half_tEfNS_4arch4Sm80ELb0ELb1ELb1ELb1ELb0ELb0ELb1ELb1EEENS1_21CollectiveEpilogueFwdINS6_IJS8_SA_S9_EEENS6_IJNS7_ILi1EEESI_SI_EEESC_SE_Li128ELb1ELb1ELb1ELb0EEENS1_36VarlenDynamicPersistentTileSchedulerILi128ELi80ELi128ELi128ELb1ELb1ELb0ELb1ELb0ELb1EEEEEEEEEvNT_6ParamsE,"a",@progbits
	.sectionflags	@""
	.align	4
.nv.constant0._ZN7cutlass13device_kernelIN5flash19enable_sm80_to_sm89INS1_16FlashAttnFwdSm80INS1_25CollectiveMainloopFwdSm80ILi4ELi1ELb0EN4cute5tupleIJNS5_1CILi128EEENS7_ILi80EEENS7_ILi64EEEEEELi64ENS_6half_tEfNS_4arch4Sm80ELb0ELb1ELb1ELb1ELb0ELb0ELb1ELb1EEENS1_21CollectiveEpilogueFwdINS6_IJS8_SA_S9_EEENS6_IJNS7_ILi1EEESI_SI_EEESC_SE_Li128ELb1ELb1ELb1ELb0EEENS1_36VarlenDynamicPersistentTileSchedulerILi128ELi80ELi128ELi128ELb1ELb1ELb0ELb1ELb0ELb1EEEEEEEEEvNT_6ParamsE:
	.zero		1976


//--------------------- .nv.constant0._ZN7cutlass13device_kernelIN5flash19enable_sm80_to_sm89INS1_16FlashAttnFwdSm80INS1_25CollectiveMainloopFwdSm80ILi4ELi1ELb0EN4cute5tupleIJNS5_1CILi128EEENS7_ILi80EEENS7_ILi64EEEEEELi64ENS_6half_tEfNS_4arch4Sm80ELb0ELb1ELb1ELb1ELb0ELb1ELb1ELb1EEENS1_21CollectiveEpilogueFwdINS6_IJS8_SA_S9_EEENS6_IJNS7_ILi1EEESI_SI_EEESC_SE_Li128ELb1ELb1ELb1ELb0EEENS1_36VarlenDynamicPersistentTileSchedulerILi128ELi80ELi128ELi128ELb1ELb1ELb0ELb1ELb0ELb1EEEEEEEEEvNT_6ParamsE --------------------------
	.section	.nv.constant0._ZN7cutlass13device_kernelIN5flash19enable_sm80_to_sm89INS1_16FlashAttnFwdSm80INS1_25CollectiveMainloopFwdSm80ILi4ELi1ELb0EN4cute5tupleIJNS5_1CILi128EEENS7_ILi80EEENS7_ILi64EEEEEELi64ENS_6half_tEfNS_4arch4Sm80ELb0ELb1ELb1ELb1ELb0ELb1ELb1ELb1EEENS1_21CollectiveEpilogueFwdINS6_IJS8_SA_S9_EEENS6_IJNS7_ILi1EEESI_SI_EEESC_SE_Li128ELb1ELb1ELb1ELb0EEENS1_36VarlenDynamicPersistentTileSchedulerILi128ELi80ELi128ELi128ELb1ELb1ELb0ELb1ELb0ELb1EEEEEEEEEvNT_6ParamsE,"a",@progbits
	.sectionflags	@""
	.align	4
.nv.constant0._ZN7cutlass13device_kernelIN5flash19enable_sm80_to_sm89INS1_16FlashAttnFwdSm80INS1_25CollectiveMainloopFwdSm80ILi4ELi1ELb0EN4cute5tupleIJNS5_1CILi128EEENS7_ILi80EEENS7_ILi64EEEEEELi64ENS_6half_tEfNS_4arch4Sm80ELb0ELb1ELb1ELb1ELb0ELb1ELb1ELb1EEENS1_21CollectiveEpilogueFwdINS6_IJS8_SA_S9_EEENS6_IJNS7_ILi1EEESI_SI_EEESC_SE_Li128ELb1ELb1ELb1ELb0EEENS1_36VarlenDynamicPersistentTileSchedulerILi128ELi80ELi128ELi128ELb1ELb1ELb0ELb1ELb0ELb1EEEEEEEEEvNT_6ParamsE:
	.zero		1976


//--------------------- .nv.constant0._ZN7cutlass13device_kernelIN5flash19enable_sm80_to_sm89INS1_16FlashAttnFwdSm80INS1_25CollectiveMainloopFwdSm80ILi4ELi1ELb0EN4cute5tupleIJNS5_1CILi128EEENS7_ILi112EEENS7_ILi64EEEEEELi64ENS_6half_tEfNS_4arch4Sm80ELb1ELb0ELb1ELb0ELb0ELb0ELb1ELb1EEENS1_21CollectiveEpilogueFwdINS6_IJS8_SA_S9_EEENS6_IJNS7_ILi1EEESI_SI_EEESC_SE_Li128ELb0ELb1ELb1ELb0EEENS1_30DynamicPersistentTileSchedulerILi128ELi128ELb1ELb1ELb0EEEEEEEEEvNT_6ParamsE --------------------------
	.section	.nv.constant0._ZN7cutlass13device_kernelIN5flash19enable_sm80_to_sm89INS1_16FlashAttnFwdSm80INS1_25CollectiveMainloopFwdSm80ILi4ELi1ELb0EN4cute5tupleIJNS5_1CILi128EEENS7_ILi112EEENS7_ILi64EEEEEELi64ENS_6half_tEfNS_4arch4Sm80ELb1ELb0ELb1ELb0ELb0ELb0ELb1ELb1EEENS1_21CollectiveEpilogueFwdINS6_IJS8_SA_S9_EEENS6_IJNS7_ILi1EEESI_SI_EEESC_SE_Li128ELb0ELb1ELb1ELb0EEENS1_30DynamicPersistentTileSchedulerILi128ELi128ELb1ELb1ELb0EEEEEEEEEvNT_6ParamsE,"a",@progbits
	.sectionflags	@""
	.align	4
.nv.constant0._ZN7cutlass13device_kernelIN5flash19enable_sm80_to_sm89INS1_16FlashAttnFwdSm80INS1_25CollectiveMainloopFwdSm80ILi4ELi1ELb0EN4cute5tupleIJNS5_1CILi128EEENS7_ILi112EEENS7_ILi64EEEEEELi64ENS_6half_tEfNS_4arch4Sm80ELb1ELb0ELb1ELb0ELb0ELb0ELb1ELb1EEENS1_21CollectiveEpilogueFwdINS6_IJS8_SA_S9_EEENS6_IJNS7_ILi1EEESI_SI_EEESC_SE_Li128ELb0ELb1ELb1ELb0EEENS1_30DynamicPersistentTileSchedulerILi128ELi128ELb1ELb1ELb0EEEEEEEEEvNT_6ParamsE:
	.zero		1960


//--------------------- .nv.constant0._ZN7cutlass13device_kernelIN5flash19enable_sm80_to_sm89INS1_16FlashAttnFwdSm80INS1_25CollectiveMainloopFwdSm80ILi4ELi1ELb0EN4cute5tupleIJNS5_1CILi128EEENS7_ILi80EEENS7_ILi64EEEEEELi64ENS_6half_tEfNS_4arch4Sm80ELb1ELb0ELb1ELb1ELb0ELb0ELb1ELb1EEENS1_21CollectiveEpilogueFwdINS6_IJS8_SA_S9_EEENS6_IJNS7_ILi1EEESI_SI_EEESC_SE_Li128ELb1ELb1ELb1ELb0EEENS1_36VarlenDynamicPersistentTileSchedulerILi128ELi80ELi128ELi128ELb1ELb1ELb0ELb1ELb1ELb1EEEEEEEEEvNT_6ParamsE --------------------------
	.section	.nv.constant0._ZN7cutlass13device_kernelIN5flash19enable_sm80_to_sm89INS1_16FlashAttnFwdSm80INS1_25CollectiveMainloopFwdSm80ILi4ELi1ELb0EN4cute5tupleIJNS5_1CILi128EEENS7_ILi80EEENS7_ILi64EEEEEELi64ENS_6half_tEfNS_4arch4Sm80ELb1ELb0ELb1ELb1ELb0ELb0ELb1ELb1EEENS1_21CollectiveEpilogueFwdINS6_IJS8_SA_S9_EEENS6_IJNS7_ILi1EEESI_SI_EEESC_SE_Li128ELb1ELb1ELb1ELb0EEENS1_36VarlenDynamicPersistentTileSchedulerILi128ELi80ELi128ELi128ELb1ELb1ELb0ELb1ELb1ELb1EEEEEEEEEvNT_6ParamsE,"a",@progbits
	.sectionflags	@""
	.align	4
.nv.constant0._ZN7cutlass13device_kernelIN5flash19enable_sm80_to_sm89INS1_16FlashAttnFwdSm80INS1_25CollectiveMainloopFwdSm80ILi4ELi1ELb0EN4cute5tupleIJNS5_1CILi128EEENS7_ILi80EEENS7_ILi64EEEEEELi64ENS_6half_tEfNS_4arch4Sm80ELb1ELb0ELb1ELb1ELb0ELb0ELb1ELb1EEENS1_21CollectiveEpilogueFwdINS6_IJS8_SA_S9_EEENS6_IJNS7_ILi1EEESI_SI_EEESC_SE_Li128ELb1ELb1ELb1ELb0EEENS1_36VarlenDynamicPersistentTileSchedulerILi128ELi80ELi128ELi128ELb1ELb1ELb0ELb1ELb1ELb1EEEEEEEEEvNT_6ParamsE:
	.zero		1976


//--------------------- .nv.constant0._ZN7cutlass13device_kernelIN5flash19enable_sm80_to_sm89INS1_16FlashAttnFwdSm80INS1_25CollectiveMainloopFwdSm80ILi4ELi1ELb0EN4cute5tupleIJNS5_1CILi128EEENS7_ILi80EEENS7_ILi64EEEEEELi64ENS_6half_tEfNS_4arch4Sm80ELb1ELb0ELb1ELb1ELb0ELb1ELb1ELb1EEENS1_21CollectiveEpilogueFwdINS6_IJS8_SA_S9_EEENS6_IJNS7_ILi1EEESI_SI_EEESC_SE_Li128ELb1ELb1ELb1ELb0EEENS1_36VarlenDynamicPersistentTileSchedulerILi128ELi80ELi128ELi128ELb1ELb1ELb0ELb1ELb1ELb1EEEEEEEEEvNT_6ParamsE --------------------------
	.section	.nv.constant0._ZN7cutlass13device_kernelIN5flash19enable_sm80_to_sm89INS1_16FlashAttnFwdSm80INS1_25CollectiveMainloopFwdSm80ILi4ELi1ELb0EN4cute5tupleIJNS5_1CILi128EEENS7_ILi80EEENS7_ILi64EEEEEELi64ENS_6half_tEfNS_4arch4Sm80ELb1ELb0ELb1ELb1ELb0ELb1ELb1ELb1EEENS1_21CollectiveEpilogueFwdINS6_IJS8_SA_S9_EEENS6_IJNS7_ILi1EEESI_SI_EEESC_SE_Li128ELb1ELb1ELb1ELb0EEENS1_36VarlenDynamicPersistentTileSchedulerILi128ELi80ELi128ELi128ELb1ELb1ELb0ELb1ELb1ELb1EEEEEEEEEvNT_6ParamsE,"a",@progbits
	.sectionflags	@""
	.align	4
.nv.constant0._ZN7cutlass13device_kernelIN5flash19enable_sm80_to_sm89INS1_16FlashAttnFwdSm80INS1_25CollectiveMainloopFwdSm80ILi4ELi1ELb0EN4cute5tupleIJNS5_1CILi128EEENS7_ILi80EEENS7_ILi64EEEEEELi64ENS_6half_tEfNS_4arch4Sm80ELb1ELb0ELb1ELb1ELb0ELb1ELb1ELb1EEENS1_21CollectiveEpilogueFwdINS6_IJS8_SA_S9_EEENS6_IJNS7_ILi1EEESI_SI_EEESC_SE_Li128ELb1ELb1ELb1ELb0EEENS1_36VarlenDynamicPersistentTileSchedulerILi128ELi80ELi128ELi128ELb1ELb1ELb0ELb1ELb1ELb1EEEEEEEEEvNT_6ParamsE:
	.zero		1976


//--------------------- SYMBOLS --------------------------

	.type		.nv.reservedSmem.offset0,@object
	.size		.nv.reservedSmem.offset0,0x4
